//
// Generated by NVIDIA NVVM Compiler
//
// Compiler Build ID: CL-36424714
// Cuda compilation tools, release 13.0, V13.0.88
// Based on NVVM 20.0.0
//

.version 9.0
.target sm_100
.address_size 64

	// .globl	_Z28index_select_rows_half2_warpILi4EEvPK6__halfPKjPS0_jjj

.visible .entry _Z28index_select_rows_half2_warpILi4EEvPK6__halfPKjPS0_jjj(
	.param .u64 .ptr .align 1 _Z28index_select_rows_half2_warpILi4EEvPK6__halfPKjPS0_jjj_param_0,
	.param .u64 .ptr .align 1 _Z28index_select_rows_half2_warpILi4EEvPK6__halfPKjPS0_jjj_param_1,
	.param .u64 .ptr .align 1 _Z28index_select_rows_half2_warpILi4EEvPK6__halfPKjPS0_jjj_param_2,
	.param .u32 _Z28index_select_rows_half2_warpILi4EEvPK6__halfPKjPS0_jjj_param_3,
	.param .u32 _Z28index_select_rows_half2_warpILi4EEvPK6__halfPKjPS0_jjj_param_4,
	.param .u32 _Z28index_select_rows_half2_warpILi4EEvPK6__halfPKjPS0_jjj_param_5
)
{
	.reg .pred 	%p<10>;
	.reg .b32 	%r<34>;
	.reg .b64 	%rd<33>;

	ld.param.u64 	%rd16, [_Z28index_select_rows_half2_warpILi4EEvPK6__halfPKjPS0_jjj_param_0];
	ld.param.u64 	%rd15, [_Z28index_select_rows_half2_warpILi4EEvPK6__halfPKjPS0_jjj_param_1];
	ld.param.u64 	%rd17, [_Z28index_select_rows_half2_warpILi4EEvPK6__halfPKjPS0_jjj_param_2];
	ld.param.u32 	%r17, [_Z28index_select_rows_half2_warpILi4EEvPK6__halfPKjPS0_jjj_param_4];
	ld.param.u32 	%r16, [_Z28index_select_rows_half2_warpILi4EEvPK6__halfPKjPS0_jjj_param_5];
	cvta.to.global.u64 	%rd1, %rd17;
	cvta.to.global.u64 	%rd2, %rd16;
	shr.u32 	%r1, %r17, 1;
	mov.u32 	%r2, %tid.x;
	and.b32  	%r3, %r2, 31;
	setp.gt.u32 	%p1, %r2, 127;
	@%p1 bra 	$L__BB0_12;
	shr.u32 	%r18, %r2, 5;
	mov.u32 	%r19, %ctaid.x;
	shl.b32 	%r20, %r19, 2;
	add.s32 	%r31, %r20, %r18;
	setp.ge.u32 	%p2, %r31, %r16;
	@%p2 bra 	$L__BB0_12;
	mov.u32 	%r21, %nctaid.x;
	shl.b32 	%r5, %r21, 2;
	not.b32 	%r22, %r3;
	add.s32 	%r6, %r1, %r22;
	and.b32  	%r7, %r6, 96;
	or.b32  	%r8, %r3, 32;
	or.b32  	%r9, %r3, 64;
	or.b32  	%r10, %r3, 96;
	add.s64 	%rd3, %rd2, 256;
	cvta.to.global.u64 	%rd4, %rd15;
$L__BB0_3:
	setp.ge.u32 	%p3, %r3, %r1;
	mul.wide.u32 	%rd18, %r31, 4;
	add.s64 	%rd19, %rd4, %rd18;
	ld.global.nc.u32 	%r23, [%rd19];
	mul.wide.u32 	%rd5, %r23, %r1;
	mul.wide.u32 	%rd6, %r31, %r1;
	@%p3 bra 	$L__BB0_11;
	setp.eq.s32 	%p4, %r7, 96;
	mov.u32 	%r32, %r3;
	@%p4 bra 	$L__BB0_8;
	setp.eq.s32 	%p5, %r7, 0;
	cvt.u64.u32 	%rd20, %r3;
	add.s64 	%rd21, %rd6, %rd20;
	shl.b64 	%rd22, %rd21, 2;
	add.s64 	%rd7, %rd1, %rd22;
	add.s64 	%rd23, %rd5, %rd20;
	shl.b64 	%rd24, %rd23, 2;
	add.s64 	%rd8, %rd2, %rd24;
	ld.global.nc.u32 	%r24, [%rd8];
	st.global.u32 	[%rd7], %r24;
	mov.u32 	%r32, %r8;
	@%p5 bra 	$L__BB0_8;
	setp.eq.s32 	%p6, %r7, 32;
	ld.global.nc.u32 	%r25, [%rd8+128];
	st.global.u32 	[%rd7+128], %r25;
	mov.u32 	%r32, %r9;
	@%p6 bra 	$L__BB0_8;
	ld.global.nc.u32 	%r26, [%rd8+256];
	st.global.u32 	[%rd7+256], %r26;
	mov.u32 	%r32, %r10;
$L__BB0_8:
	setp.lt.u32 	%p7, %r6, 96;
	@%p7 bra 	$L__BB0_11;
	cvt.u64.u32 	%rd25, %r32;
	add.s64 	%rd26, %rd6, %rd25;
	shl.b64 	%rd27, %rd26, 2;
	add.s64 	%rd28, %rd1, %rd27;
	add.s64 	%rd32, %rd28, 256;
	add.s64 	%rd29, %rd5, %rd25;
	shl.b64 	%rd30, %rd29, 2;
	add.s64 	%rd31, %rd3, %rd30;
$L__BB0_10:
	ld.global.nc.u32 	%r27, [%rd31+-256];
	st.global.u32 	[%rd32+-256], %r27;
	ld.global.nc.u32 	%r28, [%rd31+-128];
	st.global.u32 	[%rd32+-128], %r28;
	ld.global.nc.u32 	%r29, [%rd31];
	st.global.u32 	[%rd32], %r29;
	ld.global.nc.u32 	%r30, [%rd31+128];
	st.global.u32 	[%rd32+128], %r30;
	add.s32 	%r32, %r32, 128;
	add.s64 	%rd32, %rd32, 512;
	add.s64 	%rd31, %rd31, 512;
	setp.lt.u32 	%p8, %r32, %r1;
	@%p8 bra 	$L__BB0_10;
$L__BB0_11:
	add.s32 	%r31, %r31, %r5;
	setp.lt.u32 	%p9, %r31, %r16;
	@%p9 bra 	$L__BB0_3;
$L__BB0_12:
	ret;

}
	// .globl	_Z24index_select_rows_scalarI6__halfEvPKT_PKjPS1_jjj
.visible .entry _Z24index_select_rows_scalarI6__halfEvPKT_PKjPS1_jjj(
	.param .u64 .ptr .align 1 _Z24index_select_rows_scalarI6__halfEvPKT_PKjPS1_jjj_param_0,
	.param .u64 .ptr .align 1 _Z24index_select_rows_scalarI6__halfEvPKT_PKjPS1_jjj_param_1,
	.param .u64 .ptr .align 1 _Z24index_select_rows_scalarI6__halfEvPKT_PKjPS1_jjj_param_2,
	.param .u32 _Z24index_select_rows_scalarI6__halfEvPKT_PKjPS1_jjj_param_3,
	.param .u32 _Z24index_select_rows_scalarI6__halfEvPKT_PKjPS1_jjj_param_4,
	.param .u32 _Z24index_select_rows_scalarI6__halfEvPKT_PKjPS1_jjj_param_5
)
{
	.reg .pred 	%p<5>;
	.reg .b16 	%rs<2>;
	.reg .b32 	%r<14>;
	.reg .b64 	%rd<18>;

	ld.param.u64 	%rd6, [_Z24index_select_rows_scalarI6__halfEvPKT_PKjPS1_jjj_param_0];
	ld.param.u64 	%rd7, [_Z24index_select_rows_scalarI6__halfEvPKT_PKjPS1_jjj_param_1];
	ld.param.u64 	%rd8, [_Z24index_select_rows_scalarI6__halfEvPKT_PKjPS1_jjj_param_2];
	ld.param.u32 	%r9, [_Z24index_select_rows_scalarI6__halfEvPKT_PKjPS1_jjj_param_4];
	ld.param.u32 	%r10, [_Z24index_select_rows_scalarI6__halfEvPKT_PKjPS1_jjj_param_5];
	mov.u32 	%r12, %ctaid.x;
	setp.ge.u32 	%p1, %r12, %r10;
	@%p1 bra 	$L__BB1_6;
	mov.u32 	%r2, %tid.x;
	mov.u32 	%r3, %ntid.x;
	mov.u32 	%r4, %nctaid.x;
	cvta.to.global.u64 	%rd1, %rd7;
	cvta.to.global.u64 	%rd2, %rd6;
	cvta.to.global.u64 	%rd3, %rd8;
$L__BB1_2:
	setp.ge.u32 	%p2, %r2, %r9;
	@%p2 bra 	$L__BB1_5;
	mul.wide.u32 	%rd9, %r12, 4;
	add.s64 	%rd10, %rd1, %rd9;
	ld.global.nc.u32 	%r11, [%rd10];
	mul.wide.u32 	%rd4, %r12, %r9;
	mul.wide.u32 	%rd5, %r11, %r9;
	mov.u32 	%r13, %r2;
$L__BB1_4:
	cvt.u64.u32 	%rd11, %r13;
	add.s64 	%rd12, %rd4, %rd11;
	shl.b64 	%rd13, %rd12, 1;
	add.s64 	%rd14, %rd3, %rd13;
	add.s64 	%rd15, %rd5, %rd11;
	shl.b64 	%rd16, %rd15, 1;
	add.s64 	%rd17, %rd2, %rd16;
	ld.global.nc.u16 	%rs1, [%rd17];
	st.global.u16 	[%rd14], %rs1;
	add.s32 	%r13, %r13, %r3;
	setp.lt.u32 	%p3, %r13, %r9;
	@%p3 bra 	$L__BB1_4;
$L__BB1_5:
	add.s32 	%r12, %r12, %r4;
	setp.lt.u32 	%p4, %r12, %r10;
	@%p4 bra 	$L__BB1_2;
$L__BB1_6:
	ret;

}
	// .globl	_Z21index_select_rows_vecIfLi4EEvPKT_PKjPS0_jjj
.visible .entry _Z21index_select_rows_vecIfLi4EEvPKT_PKjPS0_jjj(
	.param .u64 .ptr .align 1 _Z21index_select_rows_vecIfLi4EEvPKT_PKjPS0_jjj_param_0,
	.param .u64 .ptr .align 1 _Z21index_select_rows_vecIfLi4EEvPKT_PKjPS0_jjj_param_1,
	.param .u64 .ptr .align 1 _Z21index_select_rows_vecIfLi4EEvPKT_PKjPS0_jjj_param_2,
	.param .u32 _Z21index_select_rows_vecIfLi4EEvPKT_PKjPS0_jjj_param_3,
	.param .u32 _Z21index_select_rows_vecIfLi4EEvPKT_PKjPS0_jjj_param_4,
	.param .u32 _Z21index_select_rows_vecIfLi4EEvPKT_PKjPS0_jjj_param_5
)
{
	.reg .pred 	%p<10>;
	.reg .b32 	%r<46>;
	.reg .b32 	%f<29>;
	.reg .b64 	%rd<65>;

	ld.param.u64 	%rd17, [_Z21index_select_rows_vecIfLi4EEvPKT_PKjPS0_jjj_param_0];
	ld.param.u64 	%rd16, [_Z21index_select_rows_vecIfLi4EEvPKT_PKjPS0_jjj_param_1];
	ld.param.u64 	%rd18, [_Z21index_select_rows_vecIfLi4EEvPKT_PKjPS0_jjj_param_2];
	ld.param.u32 	%r29, [_Z21index_select_rows_vecIfLi4EEvPKT_PKjPS0_jjj_param_4];
	ld.param.u32 	%r28, [_Z21index_select_rows_vecIfLi4EEvPKT_PKjPS0_jjj_param_5];
	cvta.to.global.u64 	%rd1, %rd18;
	cvta.to.global.u64 	%rd2, %rd17;
	shr.u32 	%r1, %r29, 2;
	mov.u32 	%r40, %ctaid.x;
	setp.ge.u32 	%p1, %r40, %r28;
	@%p1 bra 	$L__BB2_11;
	mov.u32 	%r3, %tid.x;
	mov.u32 	%r4, %ntid.x;
	add.s32 	%r5, %r3, %r4;
	max.u32 	%r30, %r1, %r5;
	setp.lt.u32 	%p2, %r5, %r1;
	selp.u32 	%r31, 1, 0, %p2;
	add.s32 	%r32, %r5, %r31;
	sub.s32 	%r33, %r30, %r32;
	div.u32 	%r34, %r33, %r4;
	add.s32 	%r6, %r34, %r31;
	and.b32  	%r7, %r6, 3;
	cvt.u64.u32 	%rd3, %r5;
	add.s32 	%r8, %r5, %r4;
	add.s32 	%r9, %r8, %r4;
	shl.b32 	%r10, %r4, 1;
	shl.b32 	%r11, %r4, 2;
	mul.lo.s32 	%r12, %r4, 3;
	mul.wide.u32 	%rd4, %r1, 16;
	mul.wide.u32 	%rd5, %r4, 64;
	mov.u32 	%r13, %nctaid.x;
	cvta.to.global.u64 	%rd6, %rd16;
$L__BB2_2:
	setp.ge.u32 	%p3, %r3, %r1;
	cvt.u64.u32 	%rd7, %r40;
	mul.wide.u32 	%rd19, %r40, 4;
	add.s64 	%rd20, %rd6, %rd19;
	ld.global.nc.u32 	%r35, [%rd20];
	cvt.u64.u32 	%rd8, %r35;
	mul.wide.u32 	%rd9, %r35, %r1;
	mul.wide.u32 	%rd10, %r40, %r1;
	@%p3 bra 	$L__BB2_10;
	setp.eq.s32 	%p4, %r7, 3;
	mov.u32 	%r41, %r3;
	@%p4 bra 	$L__BB2_7;
	setp.eq.s32 	%p5, %r7, 0;
	cvt.u64.u32 	%rd21, %r3;
	add.s64 	%rd22, %rd10, %rd21;
	shl.b64 	%rd23, %rd22, 4;
	add.s64 	%rd24, %rd1, %rd23;
	add.s64 	%rd25, %rd9, %rd21;
	shl.b64 	%rd26, %rd25, 4;
	add.s64 	%rd27, %rd2, %rd26;
	ld.global.nc.v4.f32 	{%f1, %f2, %f3, %f4}, [%rd27];
	st.global.v4.f32 	[%rd24], {%f1, %f2, %f3, %f4};
	mov.u32 	%r41, %r5;
	@%p5 bra 	$L__BB2_7;
	setp.eq.s32 	%p6, %r7, 1;
	add.s64 	%rd28, %rd10, %rd3;
	shl.b64 	%rd29, %rd28, 4;
	add.s64 	%rd30, %rd1, %rd29;
	add.s64 	%rd31, %rd9, %rd3;
	shl.b64 	%rd32, %rd31, 4;
	add.s64 	%rd33, %rd2, %rd32;
	ld.global.nc.v4.f32 	{%f5, %f6, %f7, %f8}, [%rd33];
	st.global.v4.f32 	[%rd30], {%f5, %f6, %f7, %f8};
	mov.u32 	%r41, %r8;
	@%p6 bra 	$L__BB2_7;
	cvt.u64.u32 	%rd34, %r8;
	add.s64 	%rd35, %rd10, %rd34;
	shl.b64 	%rd36, %rd35, 4;
	add.s64 	%rd37, %rd1, %rd36;
	add.s64 	%rd38, %rd9, %rd34;
	shl.b64 	%rd39, %rd38, 4;
	add.s64 	%rd40, %rd2, %rd39;
	ld.global.nc.v4.f32 	{%f9, %f10, %f11, %f12}, [%rd40];
	st.global.v4.f32 	[%rd37], {%f9, %f10, %f11, %f12};
	mov.u32 	%r41, %r9;
$L__BB2_7:
	setp.lt.u32 	%p7, %r6, 3;
	@%p7 bra 	$L__BB2_10;
	add.s32 	%r44, %r10, %r41;
	add.s32 	%r43, %r12, %r41;
	add.s32 	%r42, %r4, %r41;
	mad.lo.s64 	%rd11, %rd4, %rd8, %rd2;
	mul.wide.u32 	%rd64, %r41, 16;
	mad.lo.s64 	%rd13, %rd4, %rd7, %rd1;
$L__BB2_9:
	add.s64 	%rd41, %rd13, %rd64;
	add.s64 	%rd42, %rd11, %rd64;
	ld.global.nc.v4.f32 	{%f13, %f14, %f15, %f16}, [%rd42];
	st.global.v4.f32 	[%rd41], {%f13, %f14, %f15, %f16};
	add.s32 	%r36, %r41, %r4;
	cvt.u64.u32 	%rd43, %r42;
	add.s64 	%rd44, %rd10, %rd43;
	shl.b64 	%rd45, %rd44, 4;
	add.s64 	%rd46, %rd1, %rd45;
	add.s64 	%rd47, %rd9, %rd43;
	shl.b64 	%rd48, %rd47, 4;
	add.s64 	%rd49, %rd2, %rd48;
	ld.global.nc.v4.f32 	{%f17, %f18, %f19, %f20}, [%rd49];
	st.global.v4.f32 	[%rd46], {%f17, %f18, %f19, %f20};
	add.s32 	%r37, %r36, %r4;
	cvt.u64.u32 	%rd50, %r44;
	add.s64 	%rd51, %rd10, %rd50;
	shl.b64 	%rd52, %rd51, 4;
	add.s64 	%rd53, %rd1, %rd52;
	add.s64 	%rd54, %rd9, %rd50;
	shl.b64 	%rd55, %rd54, 4;
	add.s64 	%rd56, %rd2, %rd55;
	ld.global.nc.v4.f32 	{%f21, %f22, %f23, %f24}, [%rd56];
	st.global.v4.f32 	[%rd53], {%f21, %f22, %f23, %f24};
	add.s32 	%r38, %r37, %r4;
	cvt.u64.u32 	%rd57, %r43;
	add.s64 	%rd58, %rd10, %rd57;
	shl.b64 	%rd59, %rd58, 4;
	add.s64 	%rd60, %rd1, %rd59;
	add.s64 	%rd61, %rd9, %rd57;
	shl.b64 	%rd62, %rd61, 4;
	add.s64 	%rd63, %rd2, %rd62;
	ld.global.nc.v4.f32 	{%f25, %f26, %f27, %f28}, [%rd63];
	st.global.v4.f32 	[%rd60], {%f25, %f26, %f27, %f28};
	add.s32 	%r41, %r38, %r4;
	add.s32 	%r44, %r44, %r11;
	add.s32 	%r43, %r43, %r11;
	add.s32 	%r42, %r42, %r11;
	add.s64 	%rd64, %rd64, %rd5;
	setp.lt.u32 	%p8, %r41, %r1;
	@%p8 bra 	$L__BB2_9;
$L__BB2_10:
	cvt.u32.u64 	%r39, %rd7;
	add.s32 	%r40, %r39, %r13;
	setp.lt.u32 	%p9, %r40, %r28;
	@%p9 bra 	$L__BB2_2;
$L__BB2_11:
	ret;

}
	// .globl	_Z24index_select_rows_scalarIfEvPKT_PKjPS0_jjj
.visible .entry _Z24index_select_rows_scalarIfEvPKT_PKjPS0_jjj(
	.param .u64 .ptr .align 1 _Z24index_select_rows_scalarIfEvPKT_PKjPS0_jjj_param_0,
	.param .u64 .ptr .align 1 _Z24index_select_rows_scalarIfEvPKT_PKjPS0_jjj_param_1,
	.param .u64 .ptr .align 1 _Z24index_select_rows_scalarIfEvPKT_PKjPS0_jjj_param_2,
	.param .u32 _Z24index_select_rows_scalarIfEvPKT_PKjPS0_jjj_param_3,
	.param .u32 _Z24index_select_rows_scalarIfEvPKT_PKjPS0_jjj_param_4,
	.param .u32 _Z24index_select_rows_scalarIfEvPKT_PKjPS0_jjj_param_5
)
{
	.reg .pred 	%p<5>;
	.reg .b32 	%r<14>;
	.reg .b32 	%f<2>;
	.reg .b64 	%rd<18>;

	ld.param.u64 	%rd6, [_Z24index_select_rows_scalarIfEvPKT_PKjPS0_jjj_param_0];
	ld.param.u64 	%rd7, [_Z24index_select_rows_scalarIfEvPKT_PKjPS0_jjj_param_1];
	ld.param.u64 	%rd8, [_Z24index_select_rows_scalarIfEvPKT_PKjPS0_jjj_param_2];
	ld.param.u32 	%r9, [_Z24index_select_rows_scalarIfEvPKT_PKjPS0_jjj_param_4];
	ld.param.u32 	%r10, [_Z24index_select_rows_scalarIfEvPKT_PKjPS0_jjj_param_5];
	mov.u32 	%r12, %ctaid.x;
	setp.ge.u32 	%p1, %r12, %r10;
	@%p1 bra 	$L__BB3_6;
	mov.u32 	%r2, %tid.x;
	mov.u32 	%r3, %ntid.x;
	mov.u32 	%r4, %nctaid.x;
	cvta.to.global.u64 	%rd1, %rd7;
	cvta.to.global.u64 	%rd2, %rd6;
	cvta.to.global.u64 	%rd3, %rd8;
$L__BB3_2:
	setp.ge.u32 	%p2, %r2, %r9;
	@%p2 bra 	$L__BB3_5;
	mul.wide.u32 	%rd9, %r12, 4;
	add.s64 	%rd10, %rd1, %rd9;
	ld.global.nc.u32 	%r11, [%rd10];
	mul.wide.u32 	%rd4, %r12, %r9;
	mul.wide.u32 	%rd5, %r11, %r9;
	mov.u32 	%r13, %r2;
$L__BB3_4:
	cvt.u64.u32 	%rd11, %r13;
	add.s64 	%rd12, %rd5, %rd11;
	shl.b64 	%rd13, %rd12, 2;
	add.s64 	%rd14, %rd2, %rd13;
	ld.global.nc.f32 	%f1, [%rd14];
	add.s64 	%rd15, %rd4, %rd11;
	shl.b64 	%rd16, %rd15, 2;
	add.s64 	%rd17, %rd3, %rd16;
	st.global.f32 	[%rd17], %f1;
	add.s32 	%r13, %r13, %r3;
	setp.lt.u32 	%p3, %r13, %r9;
	@%p3 bra 	$L__BB3_4;
$L__BB3_5:
	add.s32 	%r12, %r12, %r4;
	setp.lt.u32 	%p4, %r12, %r10;
	@%p4 bra 	$L__BB3_2;
$L__BB3_6:
	ret;

}


// ===== COMPILED SASS (sm_100) =====

	.target	sm_100

	.elftype	@"ET_EXEC"


//--------------------- .note.nv.tkinfo           --------------------------
	.section	.note.nv.tkinfo,"",@"SHT_NOTE"
	.sectionflags	@"SHF_NOTE_NV_TKINFO"
	.tkinfo
        /*0018*/ 	.word	0x00000002
        /*0030*/ 	.string	""
        /*0030*/ 	.string	"ptxas"
        /*0030*/ 	.string	"Cuda compilation tools, release 13.0, V13.0.88"
        /*0030*/ 	.string	"Build cuda_13.0.r13.0/compiler.36424714_0"
        /*0030*/ 	.string	"-arch sm_100 -m 64 "



//--------------------- .note.nv.cuinfo           --------------------------
	.section	.note.nv.cuinfo,"",@"SHT_NOTE"
	.sectionflags	@"SHF_NOTE_NV_CUINFO"
        /*0018*/ 	.short	0x0002
        /*001a*/ 	.short	0x0064
        /*001c*/ 	.short	0x0082
	.zero		2


//--------------------- .nv.info                  --------------------------
	.section	.nv.info,"",@"SHT_CUDA_INFO"
	.align	4


	//----- nvinfo : EIATTR_REGCOUNT
	.align		4
        /*0000*/ 	.byte	0x04, 0x2f
        /*0002*/ 	.short	(.L_1 - .L_0)
	.align		4
.L_0:
        /*0004*/ 	.word	index@(_Z28index_select_rows_half2_warpILi4EEvPK6__halfPKjPS0_jjj)
        /*0008*/ 	.word	0x00000020


	//----- nvinfo : EIATTR_FRAME_SIZE
	.align		4
.L_1:
        /*000c*/ 	.byte	0x04, 0x11
        /*000e*/ 	.short	(.L_3 - .L_2)
	.align		4
.L_2:
        /*0010*/ 	.word	index@(_Z28index_select_rows_half2_warpILi4EEvPK6__halfPKjPS0_jjj)
        /*0014*/ 	.word	0x00000000


	//----- nvinfo : EIATTR_REGCOUNT
	.align		4
.L_3:
        /*0018*/ 	.byte	0x04, 0x2f
        /*001a*/ 	.short	(.L_5 - .L_4)
	.align		4
.L_4:
        /*001c*/ 	.word	index@(_Z24index_select_rows_scalarI6__halfEvPKT_PKjPS1_jjj)
        /*0020*/ 	.word	0x0000000e


	//----- nvinfo : EIATTR_FRAME_SIZE
	.align		4
.L_5:
        /*0024*/ 	.byte	0x04, 0x11
        /*0026*/ 	.short	(.L_7 - .L_6)
	.align		4
.L_6:
        /*0028*/ 	.word	index@(_Z24index_select_rows_scalarI6__halfEvPKT_PKjPS1_jjj)
        /*002c*/ 	.word	0x00000000


	//----- nvinfo : EIATTR_REGCOUNT
	.align		4
.L_7:
        /*0030*/ 	.byte	0x04, 0x2f
        /*0032*/ 	.short	(.L_9 - .L_8)
	.align		4
.L_8:
        /*0034*/ 	.word	index@(_Z21index_select_rows_vecIfLi4EEvPKT_PKjPS0_jjj)
        /*0038*/ 	.word	0x00000028


	//----- nvinfo : EIATTR_FRAME_SIZE
	.align		4
.L_9:
        /*003c*/ 	.byte	0x04, 0x11
        /*003e*/ 	.short	(.L_11 - .L_10)
	.align		4
.L_10:
        /*0040*/ 	.word	index@(_Z21index_select_rows_vecIfLi4EEvPKT_PKjPS0_jjj)
        /*0044*/ 	.word	0x00000000


	//----- nvinfo : EIATTR_REGCOUNT
	.align		4
.L_11:
        /*0048*/ 	.byte	0x04, 0x2f
        /*004a*/ 	.short	(.L_13 - .L_12)
	.align		4
.L_12:
        /*004c*/ 	.word	index@(_Z24index_select_rows_scalarIfEvPKT_PKjPS0_jjj)
        /*0050*/ 	.word	0x0000000e


	//----- nvinfo : EIATTR_FRAME_SIZE
	.align		4
.L_13:
        /*0054*/ 	.byte	0x04, 0x11
        /*0056*/ 	.short	(.L_15 - .L_14)
	.align		4
.L_14:
        /*0058*/ 	.word	index@(_Z24index_select_rows_scalarIfEvPKT_PKjPS0_jjj)
        /*005c*/ 	.word	0x00000000


	//----- nvinfo : EIATTR_MIN_STACK_SIZE
	.align		4
.L_15:
        /*0060*/ 	.byte	0x04, 0x12
        /*0062*/ 	.short	(.L_17 - .L_16)
	.align		4
.L_16:
        /*0064*/ 	.word	index@(_Z24index_select_rows_scalarIfEvPKT_PKjPS0_jjj)
        /*0068*/ 	.word	0x00000000


	//----- nvinfo : EIATTR_MIN_STACK_SIZE
	.align		4
.L_17:
        /*006c*/ 	.byte	0x04, 0x12
        /*006e*/ 	.short	(.L_19 - .L_18)
	.align		4
.L_18:
        /*0070*/ 	.word	index@(_Z21index_select_rows_vecIfLi4EEvPKT_PKjPS0_jjj)
        /*0074*/ 	.word	0x00000000


	//----- nvinfo : EIATTR_MIN_STACK_SIZE
	.align		4
.L_19:
        /*0078*/ 	.byte	0x04, 0x12
        /*007a*/ 	.short	(.L_21 - .L_20)
	.align		4
.L_20:
        /*007c*/ 	.word	index@(_Z24index_select_rows_scalarI6__halfEvPKT_PKjPS1_jjj)
        /*0080*/ 	.word	0x00000000


	//----- nvinfo : EIATTR_MIN_STACK_SIZE
	.align		4
.L_21:
        /*0084*/ 	.byte	0x04, 0x12
        /*0086*/ 	.short	(.L_23 - .L_22)
	.align		4
.L_22:
        /*0088*/ 	.word	index@(_Z28index_select_rows_half2_warpILi4EEvPK6__halfPKjPS0_jjj)
        /*008c*/ 	.word	0x00000000
.L_23:


//--------------------- .nv.compat                --------------------------
	.section	.nv.compat,"",@"SHT_CUDA_COMPAT_INFO"
	.align	4
        /*0000*/ 	.byte	0x02, 0x09, 0x00, 0x00, 0x02, 0x02, 0x01, 0x00, 0x02, 0x05, 0x05, 0x00, 0x03, 0x07, 0x01, 0x01
        /*0010*/ 	.byte	0x02, 0x03, 0x00, 0x00, 0x02, 0x06, 0x01, 0x00, 0x04, 0x0b, 0x08, 0x00, 0x09, 0x00, 0x00, 0x00
        /*0020*/ 	.byte	0x00, 0x00, 0x00, 0x00


//--------------------- .nv.info._Z24index_select_rows_scalarIfEvPKT_PKjPS0_jjj --------------------------
	.section	.nv.info._Z24index_select_rows_scalarIfEvPKT_PKjPS0_jjj,"",@"SHT_CUDA_INFO"
	.sectionflags	@""
	.align	4


	//----- nvinfo : EIATTR_CUDA_API_VERSION
	.align		4
        /*0000*/ 	.byte	0x04, 0x37
        /*0002*/ 	.short	(.L_25 - .L_24)
.L_24:
        /*0004*/ 	.word	0x00000082


	//----- nvinfo : EIATTR_KPARAM_INFO
	.align		4
.L_25:
        /*0008*/ 	.byte	0x04, 0x17
        /*000a*/ 	.short	(.L_27 - .L_26)
.L_26:
        /*000c*/ 	.word	0x00000000
        /*0010*/ 	.short	0x0005
        /*0012*/ 	.short	0x0020
        /*0014*/ 	.byte	0x00, 0xf0, 0x11, 0x00


	//----- nvinfo : EIATTR_KPARAM_INFO
	.align		4
.L_27:
        /*0018*/ 	.byte	0x04, 0x17
        /*001a*/ 	.short	(.L_29 - .L_28)
.L_28:
        /*001c*/ 	.word	0x00000000
        /*0020*/ 	.short	0x0004
        /*0022*/ 	.short	0x001c
        /*0024*/ 	.byte	0x00, 0xf0, 0x11, 0x00


	//----- nvinfo : EIATTR_KPARAM_INFO
	.align		4
.L_29:
        /*0028*/ 	.byte	0x04, 0x17
        /*002a*/ 	.short	(.L_31 - .L_30)
.L_30:
        /*002c*/ 	.word	0x00000000
        /*0030*/ 	.short	0x0003
        /*0032*/ 	.short	0x0018
        /*0034*/ 	.byte	0x00, 0xf0, 0x11, 0x00


	//----- nvinfo : EIATTR_KPARAM_INFO
	.align		4
.L_31:
        /*0038*/ 	.byte	0x04, 0x17
        /*003a*/ 	.short	(.L_33 - .L_32)
.L_32:
        /*003c*/ 	.word	0x00000000
        /*0040*/ 	.short	0x0002
        /*0042*/ 	.short	0x0010
        /*0044*/ 	.byte	0x00, 0xf5, 0x21, 0x00


	//----- nvinfo : EIATTR_KPARAM_INFO
	.align		4
.L_33:
        /*0048*/ 	.byte	0x04, 0x17
        /*004a*/ 	.short	(.L_35 - .L_34)
.L_34:
        /*004c*/ 	.word	0x00000000
        /*0050*/ 	.short	0x0001
        /*0052*/ 	.short	0x0008
        /*0054*/ 	.byte	0x00, 0xf5, 0x21, 0x00


	//----- nvinfo : EIATTR_KPARAM_INFO
	.align		4
.L_35:
        /*0058*/ 	.byte	0x04, 0x17
        /*005a*/ 	.short	(.L_37 - .L_36)
.L_36:
        /*005c*/ 	.word	0x00000000
        /*0060*/ 	.short	0x0000
        /*0062*/ 	.short	0x0000
        /*0064*/ 	.byte	0x00, 0xf5, 0x21, 0x00


	//----- nvinfo : EIATTR_SPARSE_MMA_MASK
	.align		4
.L_37:
        /*0068*/ 	.byte	0x03, 0x50
        /*006a*/ 	.short	0x0000


	//----- nvinfo : EIATTR_MAXREG_COUNT
	.align		4
        /*006c*/ 	.byte	0x03, 0x1b
        /*006e*/ 	.short	0x00ff


	//----- nvinfo : EIATTR_MERCURY_ISA_VERSION
	.align		4
        /*0070*/ 	.byte	0x03, 0x5f
        /*0072*/ 	.short	0x0101


	//----- nvinfo : EIATTR_VRC_CTA_INIT_COUNT
	.align		4
        /*0074*/ 	.byte	0x02, 0x4a
	.zero		1
	.zero		1


	//----- nvinfo : EIATTR_EXIT_INSTR_OFFSETS
	.align		4
        /*0078*/ 	.byte	0x04, 0x1c
        /*007a*/ 	.short	(.L_39 - .L_38)


	//   ....[0]....
.L_38:
        /*007c*/ 	.word	0x00000040


	//   ....[1]....
        /*0080*/ 	.word	0x00000260


	//----- nvinfo : EIATTR_CRS_STACK_SIZE
	.align		4
.L_39:
        /*0084*/ 	.byte	0x04, 0x1e
        /*0086*/ 	.short	(.L_41 - .L_40)
.L_40:
        /*0088*/ 	.word	0x00000000


	//----- nvinfo : EIATTR_CBANK_PARAM_SIZE
	.align		4
.L_41:
        /*008c*/ 	.byte	0x03, 0x19
        /*008e*/ 	.short	0x0024


	//----- nvinfo : EIATTR_PARAM_CBANK
	.align		4
        /*0090*/ 	.byte	0x04, 0x0a
        /*0092*/ 	.short	(.L_43 - .L_42)
	.align		4
.L_42:
        /*0094*/ 	.word	index@(.nv.constant0._Z24index_select_rows_scalarIfEvPKT_PKjPS0_jjj)
        /*0098*/ 	.short	0x0380
        /*009a*/ 	.short	0x0024


	//----- nvinfo : EIATTR_SW_WAR
	.align		4
.L_43:
        /*009c*/ 	.byte	0x04, 0x36
        /*009e*/ 	.short	(.L_45 - .L_44)
.L_44:
        /*00a0*/ 	.word	0x00000008
.L_45:


//--------------------- .nv.info._Z21index_select_rows_vecIfLi4EEvPKT_PKjPS0_jjj --------------------------
	.section	.nv.info._Z21index_select_rows_vecIfLi4EEvPKT_PKjPS0_jjj,"",@"SHT_CUDA_INFO"
	.sectionflags	@""
	.align	4


	//----- nvinfo : EIATTR_CUDA_API_VERSION
	.align		4
        /*0000*/ 	.byte	0x04, 0x37
        /*0002*/ 	.short	(.L_47 - .L_46)
.L_46:
        /*0004*/ 	.word	0x00000082


	//----- nvinfo : EIATTR_KPARAM_INFO
	.align		4
.L_47:
        /*0008*/ 	.byte	0x04, 0x17
        /*000a*/ 	.short	(.L_49 - .L_48)
.L_48:
        /*000c*/ 	.word	0x00000000
        /*0010*/ 	.short	0x0005
        /*0012*/ 	.short	0x0020
        /*0014*/ 	.byte	0x00, 0xf0, 0x11, 0x00


	//----- nvinfo : EIATTR_KPARAM_INFO
	.align		4
.L_49:
        /*0018*/ 	.byte	0x04, 0x17
        /*001a*/ 	.short	(.L_51 - .L_50)
.L_50:
        /*001c*/ 	.word	0x00000000
        /*0020*/ 	.short	0x0004
        /*0022*/ 	.short	0x001c
        /*0024*/ 	.byte	0x00, 0xf0, 0x11, 0x00


	//----- nvinfo : EIATTR_KPARAM_INFO
	.align		4
.L_51:
        /*0028*/ 	.byte	0x04, 0x17
        /*002a*/ 	.short	(.L_53 - .L_52)
.L_52:
        /*002c*/ 	.word	0x00000000
        /*0030*/ 	.short	0x0003
        /*0032*/ 	.short	0x0018
        /*0034*/ 	.byte	0x00, 0xf0, 0x11, 0x00


	//----- nvinfo : EIATTR_KPARAM_INFO
	.align		4
.L_53:
        /*0038*/ 	.byte	0x04, 0x17
        /*003a*/ 	.short	(.L_55 - .L_54)
.L_54:
        /*003c*/ 	.word	0x00000000
        /*0040*/ 	.short	0x0002
        /*0042*/ 	.short	0x0010
        /*0044*/ 	.byte	0x00, 0xf5, 0x21, 0x00


	//----- nvinfo : EIATTR_KPARAM_INFO
	.align		4
.L_55:
        /*0048*/ 	.byte	0x04, 0x17
        /*004a*/ 	.short	(.L_57 - .L_56)
.L_56:
        /*004c*/ 	.word	0x00000000
        /*0050*/ 	.short	0x0001
        /*0052*/ 	.short	0x0008
        /*0054*/ 	.byte	0x00, 0xf5, 0x21, 0x00


	//----- nvinfo : EIATTR_KPARAM_INFO
	.align		4
.L_57:
        /*0058*/ 	.byte	0x04, 0x17
        /*005a*/ 	.short	(.L_59 - .L_58)
.L_58:
        /*005c*/ 	.word	0x00000000
        /*0060*/ 	.short	0x0000
        /*0062*/ 	.short	0x0000
        /*0064*/ 	.byte	0x00, 0xf5, 0x21, 0x00


	//----- nvinfo : EIATTR_SPARSE_MMA_MASK
	.align		4
.L_59:
        /*0068*/ 	.byte	0x03, 0x50
        /*006a*/ 	.short	0x0000


	//----- nvinfo : EIATTR_MAXREG_COUNT
	.align		4
        /*006c*/ 	.byte	0x03, 0x1b
        /*006e*/ 	.short	0x00ff


	//----- nvinfo : EIATTR_MERCURY_ISA_VERSION
	.align		4
        /*0070*/ 	.byte	0x03, 0x5f
        /*0072*/ 	.short	0x0101


	//----- nvinfo : EIATTR_VRC_CTA_INIT_COUNT
	.align		4
        /*0074*/ 	.byte	0x02, 0x4a
	.zero		1
	.zero		1


	//----- nvinfo : EIATTR_EXIT_INSTR_OFFSETS
	.align		4
        /*0078*/ 	.byte	0x04, 0x1c
        /*007a*/ 	.short	(.L_61 - .L_60)


	//   ....[0]....
.L_60:
        /*007c*/ 	.word	0x00000040


	//   ....[1]....
        /*0080*/ 	.word	0x000009c0


	//----- nvinfo : EIATTR_CRS_STACK_SIZE
	.align		4
.L_61:
        /*0084*/ 	.byte	0x04, 0x1e
        /*0086*/ 	.short	(.L_63 - .L_62)
.L_62:
        /*0088*/ 	.word	0x00000000


	//----- nvinfo : EIATTR_CBANK_PARAM_SIZE
	.align		4
.L_63:
        /*008c*/ 	.byte	0x03, 0x19
        /*008e*/ 	.short	0x0024


	//----- nvinfo : EIATTR_PARAM_CBANK
	.align		4
        /*0090*/ 	.byte	0x04, 0x0a
        /*0092*/ 	.short	(.L_65 - .L_64)
	.align		4
.L_64:
        /*0094*/ 	.word	index@(.nv.constant0._Z21index_select_rows_vecIfLi4EEvPKT_PKjPS0_jjj)
        /*0098*/ 	.short	0x0380
        /*009a*/ 	.short	0x0024


	//----- nvinfo : EIATTR_SW_WAR
	.align		4
.L_65:
        /*009c*/ 	.byte	0x04, 0x36
        /*009e*/ 	.short	(.L_67 - .L_66)
.L_66:
        /*00a0*/ 	.word	0x00000008
.L_67:


//--------------------- .nv.info._Z24index_select_rows_scalarI6__halfEvPKT_PKjPS1_jjj --------------------------
	.section	.nv.info._Z24index_select_rows_scalarI6__halfEvPKT_PKjPS1_jjj,"",@"SHT_CUDA_INFO"
	.sectionflags	@""
	.align	4


	//----- nvinfo : EIATTR_CUDA_API_VERSION
	.align		4
        /*0000*/ 	.byte	0x04, 0x37
        /*0002*/ 	.short	(.L_69 - .L_68)
.L_68:
        /*0004*/ 	.word	0x00000082


	//----- nvinfo : EIATTR_KPARAM_INFO
	.align		4
.L_69:
        /*0008*/ 	.byte	0x04, 0x17
        /*000a*/ 	.short	(.L_71 - .L_70)
.L_70:
        /*000c*/ 	.word	0x00000000
        /*0010*/ 	.short	0x0005
        /*0012*/ 	.short	0x0020
        /*0014*/ 	.byte	0x00, 0xf0, 0x11, 0x00


	//----- nvinfo : EIATTR_KPARAM_INFO
	.align		4
.L_71:
        /*0018*/ 	.byte	0x04, 0x17
        /*001a*/ 	.short	(.L_73 - .L_72)
.L_72:
        /*001c*/ 	.word	0x00000000
        /*0020*/ 	.short	0x0004
        /*0022*/ 	.short	0x001c
        /*0024*/ 	.byte	0x00, 0xf0, 0x11, 0x00


	//----- nvinfo : EIATTR_KPARAM_INFO
	.align		4
.L_73:
        /*0028*/ 	.byte	0x04, 0x17
        /*002a*/ 	.short	(.L_75 - .L_74)
.L_74:
        /*002c*/ 	.word	0x00000000
        /*0030*/ 	.short	0x0003
        /*0032*/ 	.short	0x0018
        /*0034*/ 	.byte	0x00, 0xf0, 0x11, 0x00


	//----- nvinfo : EIATTR_KPARAM_INFO
	.align		4
.L_75:
        /*0038*/ 	.byte	0x04, 0x17
        /*003a*/ 	.short	(.L_77 - .L_76)
.L_76:
        /*003c*/ 	.word	0x00000000
        /*0040*/ 	.short	0x0002
        /*0042*/ 	.short	0x0010
        /*0044*/ 	.byte	0x00, 0xf5, 0x21, 0x00


	//----- nvinfo : EIATTR_KPARAM_INFO
	.align		4
.L_77:
        /*0048*/ 	.byte	0x04, 0x17
        /*004a*/ 	.short	(.L_79 - .L_78)
.L_78:
        /*004c*/ 	.word	0x00000000
        /*0050*/ 	.short	0x0001
        /*0052*/ 	.short	0x0008
        /*0054*/ 	.byte	0x00, 0xf5, 0x21, 0x00


	//----- nvinfo : EIATTR_KPARAM_INFO
	.align		4
.L_79:
        /*0058*/ 	.byte	0x04, 0x17
        /*005a*/ 	.short	(.L_81 - .L_80)
.L_80:
        /*005c*/ 	.word	0x00000000
        /*0060*/ 	.short	0x0000
        /*0062*/ 	.short	0x0000
        /*0064*/ 	.byte	0x00, 0xf5, 0x21, 0x00


	//----- nvinfo : EIATTR_SPARSE_MMA_MASK
	.align		4
.L_81:
        /*0068*/ 	.byte	0x03, 0x50
        /*006a*/ 	.short	0x0000


	//----- nvinfo : EIATTR_MAXREG_COUNT
	.align		4
        /*006c*/ 	.byte	0x03, 0x1b
        /*006e*/ 	.short	0x00ff


	//----- nvinfo : EIATTR_MERCURY_ISA_VERSION
	.align		4
        /*0070*/ 	.byte	0x03, 0x5f
        /*0072*/ 	.short	0x0101


	//----- nvinfo : EIATTR_VRC_CTA_INIT_COUNT
	.align		4
        /*0074*/ 	.byte	0x02, 0x4a
	.zero		1
	.zero		1


	//----- nvinfo : EIATTR_EXIT_INSTR_OFFSETS
	.align		4
        /*0078*/ 	.byte	0x04, 0x1c
        /*007a*/ 	.short	(.L_83 - .L_82)


	//   ....[0]....
.L_82:
        /*007c*/ 	.word	0x00000040


	//   ....[1]....
        /*0080*/ 	.word	0x00000260


	//----- nvinfo : EIATTR_CRS_STACK_SIZE
	.align		4
.L_83:
        /*0084*/ 	.byte	0x04, 0x1e
        /*0086*/ 	.short	(.L_85 - .L_84)
.L_84:
        /*0088*/ 	.word	0x00000000


	//----- nvinfo : EIATTR_CBANK_PARAM_SIZE
	.align		4
.L_85:
        /*008c*/ 	.byte	0x03, 0x19
        /*008e*/ 	.short	0x0024


	//----- nvinfo : EIATTR_PARAM_CBANK
	.align		4
        /*0090*/ 	.byte	0x04, 0x0a
        /*0092*/ 	.short	(.L_87 - .L_86)
	.align		4
.L_86:
        /*0094*/ 	.word	index@(.nv.constant0._Z24index_select_rows_scalarI6__halfEvPKT_PKjPS1_jjj)
        /*0098*/ 	.short	0x0380
        /*009a*/ 	.short	0x0024


	//----- nvinfo : EIATTR_SW_WAR
	.align		4
.L_87:
        /*009c*/ 	.byte	0x04, 0x36
        /*009e*/ 	.short	(.L_89 - .L_88)
.L_88:
        /*00a0*/ 	.word	0x00000008
.L_89:


//--------------------- .nv.info._Z28index_select_rows_half2_warpILi4EEvPK6__halfPKjPS0_jjj --------------------------
	.section	.nv.info._Z28index_select_rows_half2_warpILi4EEvPK6__halfPKjPS0_jjj,"",@"SHT_CUDA_INFO"
	.sectionflags	@""
	.align	4


	//----- nvinfo : EIATTR_CUDA_API_VERSION
	.align		4
        /*0000*/ 	.byte	0x04, 0x37
        /*0002*/ 	.short	(.L_91 - .L_90)
.L_90:
        /*0004*/ 	.word	0x00000082


	//----- nvinfo : EIATTR_KPARAM_INFO
	.align		4
.L_91:
        /*0008*/ 	.byte	0x04, 0x17
        /*000a*/ 	.short	(.L_93 - .L_92)
.L_92:
        /*000c*/ 	.word	0x00000000
        /*0010*/ 	.short	0x0005
        /*0012*/ 	.short	0x0020
        /*0014*/ 	.byte	0x00, 0xf0, 0x11, 0x00


	//----- nvinfo : EIATTR_KPARAM_INFO
	.align		4
.L_93:
        /*0018*/ 	.byte	0x04, 0x17
        /*001a*/ 	.short	(.L_95 - .L_94)
.L_94:
        /*001c*/ 	.word	0x00000000
        /*0020*/ 	.short	0x0004
        /*0022*/ 	.short	0x001c
        /*0024*/ 	.byte	0x00, 0xf0, 0x11, 0x00


	//----- nvinfo : EIATTR_KPARAM_INFO
	.align		4
.L_95:
        /*0028*/ 	.byte	0x04, 0x17
        /*002a*/ 	.short	(.L_97 - .L_96)
.L_96:
        /*002c*/ 	.word	0x00000000
        /*0030*/ 	.short	0x0003
        /*0032*/ 	.short	0x0018
        /*0034*/ 	.byte	0x00, 0xf0, 0x11, 0x00


	//----- nvinfo : EIATTR_KPARAM_INFO
	.align		4
.L_97:
        /*0038*/ 	.byte	0x04, 0x17
        /*003a*/ 	.short	(.L_99 - .L_98)
.L_98:
        /*003c*/ 	.word	0x00000000
        /*0040*/ 	.short	0x0002
        /*0042*/ 	.short	0x0010
        /*0044*/ 	.byte	0x00, 0xf5, 0x21, 0x00


	//----- nvinfo : EIATTR_KPARAM_INFO
	.align		4
.L_99:
        /*0048*/ 	.byte	0x04, 0x17
        /*004a*/ 	.short	(.L_101 - .L_100)
.L_100:
        /*004c*/ 	.word	0x00000000
        /*0050*/ 	.short	0x0001
        /*0052*/ 	.short	0x0008
        /*0054*/ 	.byte	0x00, 0xf5, 0x21, 0x00


	//----- nvinfo : EIATTR_KPARAM_INFO
	.align		4
.L_101:
        /*0058*/ 	.byte	0x04, 0x17
        /*005a*/ 	.short	(.L_103 - .L_102)
.L_102:
        /*005c*/ 	.word	0x00000000
        /*0060*/ 	.short	0x0000
        /*0062*/ 	.short	0x0000
        /*0064*/ 	.byte	0x00, 0xf5, 0x21, 0x00


	//----- nvinfo : EIATTR_SPARSE_MMA_MASK
	.align		4
.L_103:
        /*0068*/ 	.byte	0x03, 0x50
        /*006a*/ 	.short	0x0000


	//----- nvinfo : EIATTR_MAXREG_COUNT
	.align		4
        /*006c*/ 	.byte	0x03, 0x1b
        /*006e*/ 	.short	0x00ff


	//----- nvinfo : EIATTR_MERCURY_ISA_VERSION
	.align		4
        /*0070*/ 	.byte	0x03, 0x5f
        /*0072*/ 	.short	0x0101


	//----- nvinfo : EIATTR_VRC_CTA_INIT_COUNT
	.align		4
        /*0074*/ 	.byte	0x02, 0x4a
	.zero		1
	.zero		1


	//----- nvinfo : EIATTR_EXIT_INSTR_OFFSETS
	.align		4
        /*0078*/ 	.byte	0x04, 0x1c
        /*007a*/ 	.short	(.L_105 - .L_104)


	//   ....[0]....
.L_104:
        /*007c*/ 	.word	0x00000030


	//   ....[1]....
        /*0080*/ 	.word	0x00000090


	//   ....[2]....
        /*0084*/ 	.word	0x00000ba0


	//----- nvinfo : EIATTR_CRS_STACK_SIZE
	.align		4
.L_105:
        /*0088*/ 	.byte	0x04, 0x1e
        /*008a*/ 	.short	(.L_107 - .L_106)
.L_106:
        /*008c*/ 	.word	0x00000000


	//----- nvinfo : EIATTR_CBANK_PARAM_SIZE
	.align		4
.L_107:
        /*0090*/ 	.byte	0x03, 0x19
        /*0092*/ 	.short	0x0024


	//----- nvinfo : EIATTR_PARAM_CBANK
	.align		4
        /*0094*/ 	.byte	0x04, 0x0a
        /*0096*/ 	.short	(.L_109 - .L_108)
	.align		4
.L_108:
        /*0098*/ 	.word	index@(.nv.constant0._Z28index_select_rows_half2_warpILi4EEvPK6__halfPKjPS0_jjj)
        /*009c*/ 	.short	0x0380
        /*009e*/ 	.short	0x0024


	//----- nvinfo : EIATTR_SW_WAR
	.align		4
.L_109:
        /*00a0*/ 	.byte	0x04, 0x36
        /*00a2*/ 	.short	(.L_111 - .L_110)
.L_110:
        /*00a4*/ 	.word	0x00000008
.L_111:


//--------------------- .nv.callgraph             --------------------------
	.section	.nv.callgraph,"",@"SHT_CUDA_CALLGRAPH"
	.align	4
	.sectionentsize	8
	.align		4
        /*0000*/ 	.word	0x00000000
	.align		4
        /*0004*/ 	.word	0xffffffff
	.align		4
        /*0008*/ 	.word	0x00000000
	.align		4
        /*000c*/ 	.word	0xfffffffe
	.align		4
        /*0010*/ 	.word	0x00000000
	.align		4
        /*0014*/ 	.word	0xfffffffd
	.align		4
        /*0018*/ 	.word	0x00000000
	.align		4
        /*001c*/ 	.word	0xfffffffc


//--------------------- .text._Z24index_select_rows_scalarIfEvPKT_PKjPS0_jjj --------------------------
	.section	.text._Z24index_select_rows_scalarIfEvPKT_PKjPS0_jjj,"ax",@progbits
	.align	128
        .global         _Z24index_select_rows_scalarIfEvPKT_PKjPS0_jjj
        .type           _Z24index_select_rows_scalarIfEvPKT_PKjPS0_jjj,@function
        .size           _Z24index_select_rows_scalarIfEvPKT_PKjPS0_jjj,(.L_x_28 - _Z24index_select_rows_scalarIfEvPKT_PKjPS0_jjj)
        .other          _Z24index_select_rows_scalarIfEvPKT_PKjPS0_jjj,@"STO_CUDA_ENTRY STV_DEFAULT"
_Z24index_select_rows_scalarIfEvPKT_PKjPS0_jjj:
.text._Z24index_select_rows_scalarIfEvPKT_PKjPS0_jjj:
[----:B------:R-:W-:Y:S08]  /*0000*/  LDC R1, c[0x0][0x37c] ;  /* 0x0000df00ff017b82 */ /* 0x000ff00000000800 */
[----:B------:R-:W0:Y:S08]  /*0010*/  S2UR UR4, SR_CTAID.X ;  /* 0x00000000000479c3 */ /* 0x000e300000002500 */
[----:B------:R-:W0:Y:S02]  /*0020*/  LDC R0, c[0x0][0x3a0] ;  /* 0x0000e800ff007b82 */ /* 0x000e240000000800 */
[----:B0-----:R-:W-:-:S13]  /*0030*/  ISETP.LE.U32.AND P0, PT, R0, UR4, PT ;  /* 0x0000000400007c0c */ /* 0x001fda000bf03070 */
[----:B------:R-:W-:Y:S05]  /*0040*/  @P0 EXIT ;  /* 0x000000000000094d */ /* 0x000fea0003800000 */
[----:B------:R-:W0:Y:S01]  /*0050*/  LDCU UR5, c[0x0][0x360] ;  /* 0x00006c00ff0577ac */ /* 0x000e220008000800 */
[----:B------:R-:W1:Y:S01]  /*0060*/  S2R R8, SR_TID.X ;  /* 0x0000000000087919 */ /* 0x000e620000002100 */
[----:B------:R-:W2:Y:S01]  /*0070*/  LDC R10, c[0x0][0x370] ;  /* 0x0000dc00ff0a7b82 */ /* 0x000ea20000000800 */
[----:B------:R-:W-:Y:S01]  /*0080*/  IMAD.U32 R9, RZ, RZ, UR4 ;  /* 0x00000004ff097e24 */ /* 0x000fe2000f8e00ff */
[----:B------:R-:W3:Y:S06]  /*0090*/  LDCU.64 UR6, c[0x0][0x358] ;  /* 0x00006b00ff0677ac */ /* 0x000eec0008000a00 */
.L_x_3:
[----:B-1----:R-:W1:Y:S01]  /*00a0*/  LDCU UR4, c[0x0][0x39c] ;  /* 0x00007380ff0477ac */ /* 0x002e620008000800 */
[----:B------:R-:W-:Y:S01]  /*00b0*/  BSSY.RECONVERGENT B0, `(.L_x_0) ;  /* 0x0000016000007945 */ /* 0x000fe20003800200 */
[----:B------:R-:W4:Y:S01]  /*00c0*/  LDCU.64 UR8, c[0x0][0x380] ;  /* 0x00007000ff0877ac */ /* 0x000f220008000a00 */
[----:B------:R-:W0:Y:S01]  /*00d0*/  LDCU.64 UR10, c[0x0][0x390] ;  /* 0x00007200ff0a77ac */ /* 0x000e220008000a00 */
[----:B-1----:R-:W-:-:S13]  /*00e0*/  ISETP.GE.U32.AND P0, PT, R8, UR4, PT ;  /* 0x0000000408007c0c */ /* 0x002fda000bf06070 */
[----:B0---4-:R-:W-:Y:S05]  /*00f0*/  @P0 BRA `(.L_x_1) ;  /* 0x0000000000440947 */ /* 0x011fea0003800000 */
[----:B------:R-:W0:Y:S02]  /*0100*/  LDC.64 R2, c[0x0][0x388] ;  /* 0x0000e200ff027b82 */ /* 0x000e240000000a00 */
[----:B0-----:R-:W-:-:S05]  /*0110*/  IMAD.WIDE.U32 R2, R9, 0x4, R2 ;  /* 0x0000000409027825 */ /* 0x001fca00078e0002 */
[----:B---3--:R0:W5:Y:S01]  /*0120*/  LDG.E.CONSTANT R11, desc[UR6][R2.64] ;  /* 0x00000006020b7981 */ /* 0x008162000c1e9900 */
[----:B------:R-:W-:-:S07]  /*0130*/  IMAD.MOV.U32 R0, RZ, RZ, R8 ;  /* 0x000000ffff007224 */ /* 0x000fce00078e0008 */
.L_x_2:
[----:B0-----:R-:W-:Y:S02]  /*0140*/  HFMA2 R3, -RZ, RZ, 0, 0 ;  /* 0x00000000ff037431 */ /* 0x001fe400000001ff */
[----:B------:R-:W-:-:S04]  /*0150*/  IMAD.MOV.U32 R2, RZ, RZ, R0 ;  /* 0x000000ffff027224 */ /* 0x000fc800078e0000 */
[----:B-1---5:R-:W-:-:S03]  /*0160*/  IMAD.WIDE.U32 R6, R11, UR4, R2 ;  /* 0x000000040b067c25 */ /* 0x022fc6000f8e0002 */
[----:B------:R-:W-:-:S04]  /*0170*/  LEA R4, P0, R6, UR8, 0x2 ;  /* 0x0000000806047c11 */ /* 0x000fc8000f8010ff */
[----:B------:R-:W-:-:S06]  /*0180*/  LEA.HI.X R5, R6, UR9, R7, 0x2, P0 ;  /* 0x0000000906057c11 */ /* 0x000fcc00080f1407 */
[----:B------:R-:W3:Y:S01]  /*0190*/  LDG.E.CONSTANT R5, desc[UR6][R4.64] ;  /* 0x0000000604057981 */ /* 0x000ee2000c1e9900 */
[----:B------:R-:W-:-:S04]  /*01a0*/  IMAD.WIDE.U32 R2, R9, UR4, R2 ;  /* 0x0000000409027c25 */ /* 0x000fc8000f8e0002 */
[----:B------:R-:W-:Y:S01]  /*01b0*/  VIADD R0, R0, UR5 ;  /* 0x0000000500007c36 */ /* 0x000fe20008000000 */
[----:B------:R-:W-:-:S04]  /*01c0*/  LEA R6, P0, R2, UR10, 0x2 ;  /* 0x0000000a02067c11 */ /* 0x000fc8000f8010ff */
[----:B------:R-:W-:Y:S02]  /*01d0*/  LEA.HI.X R7, R2, UR11, R3, 0x2, P0 ;  /* 0x0000000b02077c11 */ /* 0x000fe400080f1403 */
[----:B------:R-:W-:-:S03]  /*01e0*/  ISETP.GE.U32.AND P0, PT, R0, UR4, PT ;  /* 0x0000000400007c0c */ /* 0x000fc6000bf06070 */
[----:B---3--:R1:W-:Y:S10]  /*01f0*/  STG.E desc[UR6][R6.64], R5 ;  /* 0x0000000506007986 */ /* 0x0083f4000c101906 */
[----:B------:R-:W-:Y:S05]  /*0200*/  @!P0 BRA `(.L_x_2) ;  /* 0xfffffffc00cc8947 */ /* 0x000fea000383ffff */
.L_x_1:
[----:B---3--:R-:W-:Y:S05]  /*0210*/  BSYNC.RECONVERGENT B0 ;  /* 0x0000000000007941 */ /* 0x008fea0003800200 */
.L_x_0:
[----:B------:R-:W0:Y:S01]  /*0220*/  LDCU UR4, c[0x0][0x3a0] ;  /* 0x00007400ff0477ac */ /* 0x000e220008000800 */
[----:B--2---:R-:W-:-:S04]  /*0230*/  IADD3 R9, PT, PT, R10, R9, RZ ;  /* 0x000000090a097210 */ /* 0x004fc80007ffe0ff */
[----:B0-----:R-:W-:-:S13]  /*0240*/  ISETP.GE.U32.AND P0, PT, R9, UR4, PT ;  /* 0x0000000409007c0c */ /* 0x001fda000bf06070 */
[----:B------:R-:W-:Y:S05]  /*0250*/  @!P0 BRA `(.L_x_3) ;  /* 0xfffffffc00908947 */ /* 0x000fea000383ffff */
[----:B------:R-:W-:Y:S05]  /*0260*/  EXIT ;  /* 0x000000000000794d */ /* 0x000fea0003800000 */
.L_x_4:
[----:B------:R-:W-:-:S00]  /*0270*/  BRA `(.L_x_4) ;  /* 0xfffffffc00fc7947 */ /* 0x000fc0000383ffff */
[----:B------:R-:W-:-:S00]  /*0280*/  NOP ;  /* 0x0000000000007918 */ /* 0x000fc00000000000 */
[----:B------:R-:W-:-:S00]  /*0290*/  NOP ;  /* 0x0000000000007918 */ /* 0x000fc00000000000 */
[----:B------:R-:W-:-:S00]  /*02a0*/  NOP ;  /* 0x0000000000007918 */ /* 0x000fc00000000000 */
[----:B------:R-:W-:-:S00]  /*02b0*/  NOP ;  /* 0x0000000000007918 */ /* 0x000fc00000000000 */
[----:B------:R-:W-:-:S00]  /*02c0*/  NOP ;  /* 0x0000000000007918 */ /* 0x000fc00000000000 */
[----:B------:R-:W-:-:S00]  /*02d0*/  NOP ;  /* 0x0000000000007918 */ /* 0x000fc00000000000 */
[----:B------:R-:W-:-:S00]  /*02e0*/  NOP ;  /* 0x0000000000007918 */ /* 0x000fc00000000000 */
[----:B------:R-:W-:-:S00]  /*02f0*/  NOP ;  /* 0x0000000000007918 */ /* 0x000fc00000000000 */
.L_x_28:


//--------------------- .text._Z21index_select_rows_vecIfLi4EEvPKT_PKjPS0_jjj --------------------------
	.section	.text._Z21index_select_rows_vecIfLi4EEvPKT_PKjPS0_jjj,"ax",@progbits
	.align	128
        .global         _Z21index_select_rows_vecIfLi4EEvPKT_PKjPS0_jjj
        .type           _Z21index_select_rows_vecIfLi4EEvPKT_PKjPS0_jjj,@function
        .size           _Z21index_select_rows_vecIfLi4EEvPKT_PKjPS0_jjj,(.L_x_29 - _Z21index_select_rows_vecIfLi4EEvPKT_PKjPS0_jjj)
        .other          _Z21index_select_rows_vecIfLi4EEvPKT_PKjPS0_jjj,@"STO_CUDA_ENTRY STV_DEFAULT"
_Z21index_select_rows_vecIfLi4EEvPKT_PKjPS0_jjj:
.text._Z21index_select_rows_vecIfLi4EEvPKT_PKjPS0_jjj:
[----:B------:R-:W-:Y:S08]  /*0000*/  LDC R1, c[0x0][0x37c] ;  /* 0x0000df00ff017b82 */ /* 0x000ff00000000800 */
[----:B------:R-:W0:Y:S08]  /*0010*/  S2UR UR5, SR_CTAID.X ;  /* 0x00000000000579c3 */ /* 0x000e300000002500 */
[----:B------:R-:W0:Y:S02]  /*0020*/  LDC R0, c[0x0][0x3a0] ;  /* 0x0000e800ff007b82 */ /* 0x000e240000000800 */
[----:B0-----:R-:W-:-:S13]  /*0030*/  ISETP.LE.U32.AND P0, PT, R0, UR5, PT ;  /* 0x0000000500007c0c */ /* 0x001fda000bf03070 */
[----:B------:R-:W-:Y:S05]  /*0040*/  @P0 EXIT ;  /* 0x000000000000094d */ /* 0x000fea0003800000 */
[----:B------:R-:W0:Y:S01]  /*0050*/  LDC R5, c[0x0][0x360] ;  /* 0x0000d800ff057b82 */ /* 0x000e220000000800 */
[----:B------:R-:W1:Y:S01]  /*0060*/  S2R R4, SR_TID.X ;  /* 0x0000000000047919 */ /* 0x000e620000002100 */
[----:B------:R-:W2:Y:S01]  /*0070*/  LDCU UR4, c[0x0][0x39c] ;  /* 0x00007380ff0477ac */ /* 0x000ea20008000800 */
[----:B------:R-:W3:Y:S01]  /*0080*/  LDCU.64 UR6, c[0x0][0x358] ;  /* 0x00006b00ff0677ac */ /* 0x000ee20008000a00 */
[----:B--2---:R-:W-:Y:S01]  /*0090*/  USHF.R.U32.HI UR4, URZ, 0x2, UR4 ;  /* 0x00000002ff047899 */ /* 0x004fe20008011604 */
[----:B0-----:R-:W0:Y:S01]  /*00a0*/  I2F.U32.RP R6, R5 ;  /* 0x0000000500067306 */ /* 0x001e220000209000 */
[----:B------:R-:W-:Y:S01]  /*00b0*/  ISETP.NE.U32.AND P2, PT, R5, RZ, PT ;  /* 0x000000ff0500720c */ /* 0x000fe20003f45070 */
[----:B-1----:R-:W-:-:S05]  /*00c0*/  IMAD.IADD R0, R4, 0x1, R5 ;  /* 0x0000000104007824 */ /* 0x002fca00078e0205 */
[C---:B------:R-:W-:Y:S01]  /*00d0*/  ISETP.GE.U32.AND P0, PT, R0.reuse, UR4, PT ;  /* 0x0000000400007c0c */ /* 0x040fe2000bf06070 */
[----:B0-----:R-:W0:Y:S01]  /*00e0*/  MUFU.RCP R6, R6 ;  /* 0x0000000600067308 */ /* 0x001e220000001000 */
[----:B------:R-:W-:Y:S01]  /*00f0*/  VIMNMX.U32 R7, PT, PT, R0, UR4, !PT ;  /* 0x0000000400077c48 */ /* 0x000fe2000ffe0000 */
[----:B0-----:R-:W-:Y:S01]  /*0100*/  VIADD R2, R6, 0xffffffe ;  /* 0x0ffffffe06027836 */ /* 0x001fe20000000000 */
[----:B------:R-:W-:-:S05]  /*0110*/  SEL R6, RZ, 0x1, P0 ;  /* 0x00000001ff067807 */ /* 0x000fca0000000000 */
[----:B------:R0:W1:Y:S01]  /*0120*/  F2I.FTZ.U32.TRUNC.NTZ R3, R2 ;  /* 0x0000000200037305 */ /* 0x000062000021f000 */
[----:B------:R-:W-:Y:S01]  /*0130*/  IADD3 R0, PT, PT, R7, -R0, -R6 ;  /* 0x8000000007007210 */ /* 0x000fe20007ffe806 */
[----:B0-----:R-:W-:Y:S02]  /*0140*/  IMAD.MOV.U32 R2, RZ, RZ, RZ ;  /* 0x000000ffff027224 */ /* 0x001fe400078e00ff */
[----:B-1----:R-:W-:-:S04]  /*0150*/  IMAD.MOV R8, RZ, RZ, -R3 ;  /* 0x000000ffff087224 */ /* 0x002fc800078e0a03 */
[----:B------:R-:W-:-:S04]  /*0160*/  IMAD R9, R8, R5, RZ ;  /* 0x0000000508097224 */ /* 0x000fc800078e02ff */
[----:B------:R-:W-:-:S06]  /*0170*/  IMAD.HI.U32 R3, R3, R9, R2 ;  /* 0x0000000903037227 */ /* 0x000fcc00078e0002 */
[----:B------:R-:W-:Y:S02]  /*0180*/  IMAD.HI.U32 R7, R3, R0, RZ ;  /* 0x0000000003077227 */ /* 0x000fe400078e00ff */
[----:B------:R-:W0:Y:S02]  /*0190*/  LDC R3, c[0x0][0x370] ;  /* 0x0000dc00ff037b82 */ /* 0x000e240000000800 */
[----:B------:R-:W-:-:S04]  /*01a0*/  IMAD.MOV R2, RZ, RZ, -R7 ;  /* 0x000000ffff027224 */ /* 0x000fc800078e0a07 */
[----:B------:R-:W-:-:S05]  /*01b0*/  IMAD R0, R5, R2, R0 ;  /* 0x0000000205007224 */ /* 0x000fca00078e0200 */
[----:B------:R-:W-:-:S13]  /*01c0*/  ISETP.GE.U32.AND P0, PT, R0, R5, PT ;  /* 0x000000050000720c */ /* 0x000fda0003f06070 */
[----:B------:R-:W-:Y:S02]  /*01d0*/  @P0 IMAD.IADD R0, R0, 0x1, -R5 ;  /* 0x0000000100000824 */ /* 0x000fe400078e0a05 */
[----:B------:R-:W-:-:S03]  /*01e0*/  @P0 VIADD R7, R7, 0x1 ;  /* 0x0000000107070836 */ /* 0x000fc60000000000 */
[----:B------:R-:W-:Y:S01]  /*01f0*/  ISETP.GE.U32.AND P1, PT, R0, R5, PT ;  /* 0x000000050000720c */ /* 0x000fe20003f26070 */
[----:B------:R-:W-:-:S12]  /*0200*/  IMAD.U32 R0, RZ, RZ, UR5 ;  /* 0x00000005ff007e24 */ /* 0x000fd8000f8e00ff */
[----:B------:R-:W-:Y:S01]  /*0210*/  @P1 VIADD R7, R7, 0x1 ;  /* 0x0000000107071836 */ /* 0x000fe20000000000 */
[----:B------:R-:W-:-:S05]  /*0220*/  @!P2 LOP3.LUT R7, RZ, R5, RZ, 0x33, !PT ;  /* 0x00000005ff07a212 */ /* 0x000fca00078e33ff */
[----:B0--3--:R-:W-:-:S07]  /*0230*/  IMAD.IADD R2, R6, 0x1, R7 ;  /* 0x0000000106027824 */ /* 0x009fce00078e0207 */
.L_x_10:
[----:B------:R-:W-:Y:S01]  /*0240*/  ISETP.GE.U32.AND P0, PT, R4, UR4, PT ;  /* 0x0000000404007c0c */ /* 0x000fe2000bf06070 */
[----:B------:R-:W0:Y:S01]  /*0250*/  LDCU.64 UR8, c[0x0][0x390] ;  /* 0x00007200ff0877ac */ /* 0x000e220008000a00 */
[----:B------:R-:W-:Y:S01]  /*0260*/  BSSY.RECONVERGENT B0, `(.L_x_5) ;  /* 0x0000071000007945 */ /* 0x000fe20003800200 */
[----:B------:R-:W1:Y:S10]  /*0270*/  LDCU.64 UR10, c[0x0][0x380] ;  /* 0x00007000ff0a77ac */ /* 0x000e740008000a00 */
[----:B--2-4-:R-:W-:Y:S05]  /*0280*/  @P0 BRA `(.L_x_6) ;  /* 0x0000000400b80947 */ /* 0x014fea0003800000 */
[----:B------:R-:W2:Y:S02]  /*0290*/  LDC.64 R18, c[0x0][0x388] ;  /* 0x0000e200ff127b82 */ /* 0x000ea40000000a00 */
[----:B--2---:R-:W-:-:S06]  /*02a0*/  IMAD.WIDE.U32 R18, R0, 0x4, R18 ;  /* 0x0000000400127825 */ /* 0x004fcc00078e0012 */
[----:B------:R-:W2:Y:S01]  /*02b0*/  LDG.E.CONSTANT R18, desc[UR6][R18.64] ;  /* 0x0000000612127981 */ /* 0x000ea2000c1e9900 */
[C---:B------:R-:W-:Y:S01]  /*02c0*/  LOP3.LUT R23, R2.reuse, 0x3, RZ, 0xc0, !PT ;  /* 0x0000000302177812 */ /* 0x040fe200078ec0ff */
[----:B------:R-:W-:Y:S01]  /*02d0*/  BSSY.RECONVERGENT B1, `(.L_x_7) ;  /* 0x000002f000017945 */ /* 0x000fe20003800200 */
[----:B------:R-:W-:Y:S01]  /*02e0*/  ISETP.GE.U32.AND P0, PT, R2, 0x3, PT ;  /* 0x000000030200780c */ /* 0x000fe20003f06070 */
[----:B------:R-:W-:Y:S01]  /*02f0*/  IMAD.MOV.U32 R33, RZ, RZ, R4 ;  /* 0x000000ffff217224 */ /* 0x000fe200078e0004 */
[----:B------:R-:W-:Y:S01]  /*0300*/  ISETP.NE.AND P1, PT, R23, 0x3, PT ;  /* 0x000000031700780c */ /* 0x000fe20003f25270 */
[----:B------:R-:W-:-:S04]  /*0310*/  IMAD.WIDE.U32 R6, R0, UR4, RZ ;  /* 0x0000000400067c25 */ /* 0x000fc8000f8e00ff */
[----:B--2---:R-:W-:-:S08]  /*0320*/  IMAD.WIDE.U32 R20, R18, UR4, RZ ;  /* 0x0000000412147c25 */ /* 0x004fd0000f8e00ff */
[----:B------:R-:W-:Y:S05]  /*0330*/  @!P1 BRA `(.L_x_8) ;  /* 0x0000000000a09947 */ /* 0x000fea0003800000 */
[----:B------:R-:W2:Y:S01]  /*0340*/  LDC.64 R12, c[0x0][0x380] ;  /* 0x0000e000ff0c7b82 */ /* 0x000ea20000000a00 */
[----:B------:R-:W-:-:S05]  /*0350*/  IADD3 R9, P1, PT, R20, R4, RZ ;  /* 0x0000000414097210 */ /* 0x000fca0007f3e0ff */
[----:B------:R-:W-:Y:S02]  /*0360*/  IMAD.X R10, RZ, RZ, R21, P1 ;  /* 0x000000ffff0a7224 */ /* 0x000fe400008e0615 */
[----:B------:R-:W3:Y:S01]  /*0370*/  LDC.64 R16, c[0x0][0x390] ;  /* 0x0000e400ff107b82 */ /* 0x000ee20000000a00 */
[----:B--2---:R-:W-:-:S04]  /*0380*/  LEA R8, P1, R9, R12, 0x4 ;  /* 0x0000000c09087211 */ /* 0x004fc800078220ff */
[----:B------:R-:W-:-:S06]  /*0390*/  LEA.HI.X R9, R9, R13, R10, 0x4, P1 ;  /* 0x0000000d09097211 */ /* 0x000fcc00008f240a */
[----:B------:R-:W2:Y:S01]  /*03a0*/  LDG.E.128.CONSTANT R8, desc[UR6][R8.64] ;  /* 0x0000000608087981 */ /* 0x000ea2000c1e9d00 */
[----:B------:R-:W-:Y:S01]  /*03b0*/  IADD3 R15, P1, PT, R6, R4, RZ ;  /* 0x00000004060f7210 */ /* 0x000fe20007f3e0ff */
[----:B------:R-:W-:-:S04]  /*03c0*/  IMAD.IADD R19, R4, 0x1, R5 ;  /* 0x0000000104137824 */ /* 0x000fc800078e0205 */
[----:B------:R-:W-:Y:S01]  /*03d0*/  IMAD.X R22, RZ, RZ, R7, P1 ;  /* 0x000000ffff167224 */ /* 0x000fe200008e0607 */
[----:B---3--:R-:W-:Y:S01]  /*03e0*/  LEA R14, P1, R15, R16, 0x4 ;  /* 0x000000100f0e7211 */ /* 0x008fe200078220ff */
[----:B------:R-:W-:-:S03]  /*03f0*/  IMAD.MOV.U32 R33, RZ, RZ, R19 ;  /* 0x000000ffff217224 */ /* 0x000fc600078e0013 */
[----:B------:R-:W-:Y:S02]  /*0400*/  LEA.HI.X R15, R15, R17, R22, 0x4, P1 ;  /* 0x000000110f0f7211 */ /* 0x000fe400008f2416 */
[----:B------:R-:W-:-:S03]  /*0410*/  ISETP.NE.AND P1, PT, R23, RZ, PT ;  /* 0x000000ff1700720c */ /* 0x000fc60003f25270 */
[----:B--2---:R2:W-:Y:S10]  /*0420*/  STG.E.128 desc[UR6][R14.64], R8 ;  /* 0x000000080e007986 */ /* 0x0045f4000c101d06 */
[----:B------:R-:W-:Y:S05]  /*0430*/  @!P1 BRA `(.L_x_8) ;  /* 0x0000000000609947 */ /* 0x000fea0003800000 */
[----:B------:R-:W-:Y:S01]  /*0440*/  ISETP.NE.AND P1, PT, R23, 0x1, PT ;  /* 0x000000011700780c */ /* 0x000fe20003f25270 */
[C---:B------:R-:W-:Y:S01]  /*0450*/  IMAD.IADD R33, R19.reuse, 0x1, R5 ;  /* 0x0000000113217824 */ /* 0x040fe200078e0205 */
[----:B--2---:R-:W-:-:S05]  /*0460*/  IADD3 R9, P3, PT, R19, R20, RZ ;  /* 0x0000001413097210 */ /* 0x004fca0007f7e0ff */
[----:B------:R-:W-:Y:S01]  /*0470*/  IMAD.X R14, RZ, RZ, R21, P3 ;  /* 0x000000ffff0e7224 */ /* 0x000fe200018e0615 */
[----:B------:R-:W-:-:S04]  /*0480*/  LEA R8, P3, R9, R12, 0x4 ;  /* 0x0000000c09087211 */ /* 0x000fc800078620ff */
[----:B------:R-:W-:Y:S02]  /*0490*/  LEA.HI.X R9, R9, R13, R14, 0x4, P3 ;  /* 0x0000000d09097211 */ /* 0x000fe400018f240e */
[----:B------:R-:W-:-:S04]  /*04a0*/  @P1 IADD3 R10, P2, PT, R33, R20, RZ ;  /* 0x00000014210a1210 */ /* 0x000fc80007f5e0ff */
[----:B------:R-:W-:Y:S01]  /*04b0*/  @P1 LEA R12, P4, R10, R12, 0x4 ;  /* 0x0000000c0a0c1211 */ /* 0x000fe200078820ff */
[----:B------:R-:W-:-:S05]  /*04c0*/  @P1 IMAD.X R11, RZ, RZ, R21, P2 ;  /* 0x000000ffff0b1224 */ /* 0x000fca00010e0615 */
[----:B------:R-:W-:Y:S02]  /*04d0*/  @P1 LEA.HI.X R13, R10, R13, R11, 0x4, P4 ;  /* 0x0000000d0a0d1211 */ /* 0x000fe400020f240b */
[----:B------:R-:W2:Y:S04]  /*04e0*/  LDG.E.128.CONSTANT R8, desc[UR6][R8.64] ;  /* 0x0000000608087981 */ /* 0x000ea8000c1e9d00 */
[----:B------:R-:W3:Y:S01]  /*04f0*/  @P1 LDG.E.128.CONSTANT R12, desc[UR6][R12.64] ;  /* 0x000000060c0c1981 */ /* 0x000ee2000c1e9d00 */
[-C--:B------:R-:W-:Y:S02]  /*0500*/  IADD3 R23, P3, PT, R19, R6.reuse, RZ ;  /* 0x0000000613177210 */ /* 0x080fe40007f7e0ff */
[----:B------:R-:W-:-:S03]  /*0510*/  @P1 IADD3 R19, P2, PT, R33, R6, RZ ;  /* 0x0000000621131210 */ /* 0x000fc60007f5e0ff */
[--C-:B------:R-:W-:Y:S01]  /*0520*/  IMAD.X R26, RZ, RZ, R7.reuse, P3 ;  /* 0x000000ffff1a7224 */ /* 0x100fe200018e0607 */
[-C--:B------:R-:W-:Y:S01]  /*0530*/  LEA R22, P3, R23, R16.reuse, 0x4 ;  /* 0x0000001017167211 */ /* 0x080fe200078620ff */
[----:B------:R-:W-:Y:S01]  /*0540*/  @P1 IMAD.X R24, RZ, RZ, R7, P2 ;  /* 0x000000ffff181224 */ /* 0x000fe200010e0607 */
[----:B------:R-:W-:Y:S02]  /*0550*/  @P1 LEA R16, P4, R19, R16, 0x4 ;  /* 0x0000001013101211 */ /* 0x000fe400078820ff */
[-C--:B------:R-:W-:Y:S02]  /*0560*/  LEA.HI.X R23, R23, R17.reuse, R26, 0x4, P3 ;  /* 0x0000001117177211 */ /* 0x080fe400018f241a */
[----:B------:R-:W-:Y:S01]  /*0570*/  @P1 LEA.HI.X R17, R19, R17, R24, 0x4, P4 ;  /* 0x0000001113111211 */ /* 0x000fe200020f2418 */
[----:B------:R-:W-:-:S04]  /*0580*/  IMAD.IADD R19, R33, 0x1, R5 ;  /* 0x0000000121137824 */ /* 0x000fc800078e0205 */
[----:B------:R-:W-:Y:S01]  /*0590*/  @P1 IMAD.MOV.U32 R33, RZ, RZ, R19 ;  /* 0x000000ffff211224 */ /* 0x000fe200078e0013 */
[----:B--2---:R4:W-:Y:S04]  /*05a0*/  STG.E.128 desc[UR6][R22.64], R8 ;  /* 0x0000000816007986 */ /* 0x0049e8000c101d06 */
[----:B---3--:R4:W-:Y:S02]  /*05b0*/  @P1 STG.E.128 desc[UR6][R16.64], R12 ;  /* 0x0000000c10001986 */ /* 0x0089e4000c101d06 */
.L_x_8:
[----:B01----:R-:W-:Y:S05]  /*05c0*/  BSYNC.RECONVERGENT B1 ;  /* 0x0000000000017941 */ /* 0x003fea0003800200 */
.L_x_7:
[----:B------:R-:W-:Y:S05]  /*05d0*/  @!P0 BRA `(.L_x_6) ;  /* 0x0000000000e48947 */ /* 0x000fea0003800000 */
[----:B------:R-:W0:Y:S01]  /*05e0*/  LDC.64 R24, c[0x0][0x380] ;  /* 0x0000e000ff187b82 */ /* 0x000e220000000a00 */
[----:B------:R-:W-:Y:S01]  /*05f0*/  UIMAD.WIDE.U32 UR12, UR4, 0x10, URZ ;  /* 0x00000010040c78a5 */ /* 0x000fe2000f8e00ff */
[C-C-:B------:R-:W-:Y:S02]  /*0600*/  IMAD R30, R5.reuse, 0x2, R33.reuse ;  /* 0x00000002051e7824 */ /* 0x140fe400078e0221 */
[----:B------:R-:W-:Y:S02]  /*0610*/  IMAD R28, R5, 0x3, R33 ;  /* 0x00000003051c7824 */ /* 0x000fe400078e0221 */
[----:B------:R-:W-:Y:S02]  /*0620*/  IMAD.IADD R29, R33, 0x1, R5 ;  /* 0x00000001211d7824 */ /* 0x000fe400078e0205 */
[----:B----4-:R-:W1:Y:S01]  /*0630*/  LDC.64 R22, c[0x0][0x390] ;  /* 0x0000e400ff167b82 */ /* 0x010e620000000a00 */
[----:B--2---:R-:W-:Y:S02]  /*0640*/  IMAD R9, R18, UR13, RZ ;  /* 0x0000000d12097c24 */ /* 0x004fe4000f8e02ff */
[----:B------:R-:W-:-:S02]  /*0650*/  IMAD R31, R0, UR13, RZ ;  /* 0x0000000d001f7c24 */ /* 0x000fc4000f8e02ff */
[----:B------:R-:W-:-:S04]  /*0660*/  IMAD.WIDE.U32 R26, R33, 0x10, RZ ;  /* 0x00000010211a7825 */ /* 0x000fc800078e00ff */
[----:B0-----:R-:W-:-:S04]  /*0670*/  IMAD.WIDE.U32 R24, R18, UR12, R24 ;  /* 0x0000000c12187c25 */ /* 0x001fc8000f8e0018 */
[----:B------:R-:W-:Y:S02]  /*0680*/  IMAD.IADD R32, R25, 0x1, R9 ;  /* 0x0000000119207824 */ /* 0x000fe400078e0209 */
[----:B-1----:R-:W-:-:S04]  /*0690*/  IMAD.WIDE.U32 R22, R0, UR12, R22 ;  /* 0x0000000c00167c25 */ /* 0x002fc8000f8e0016 */
[----:B------:R-:W-:-:S07]  /*06a0*/  IMAD.IADD R31, R23, 0x1, R31 ;  /* 0x00000001171f7824 */ /* 0x000fce00078e021f */
.L_x_9:
[----:B0-----:R-:W-:-:S05]  /*06b0*/  IADD3 R16, P0, PT, R26, R24, RZ ;  /* 0x000000181a107210 */ /* 0x001fca0007f1e0ff */
[----:B------:R-:W-:-:S05]  /*06c0*/  IMAD.X R17, R27, 0x1, R32, P0 ;  /* 0x000000011b117824 */ /* 0x000fca00000e0620 */
[----:B------:R0:W2:Y:S01]  /*06d0*/  LDG.E.128.CONSTANT R8, desc[UR6][R16.64] ;  /* 0x0000000610087981 */ /* 0x0000a2000c1e9d00 */
[----:B------:R-:W-:Y:S02]  /*06e0*/  IADD3 R13, P1, PT, R20, R29, RZ ;  /* 0x0000001d140d7210 */ /* 0x000fe40007f3e0ff */
[----:B------:R-:W-:-:S03]  /*06f0*/  IADD3 R18, P0, PT, R26, R22, RZ ;  /* 0x000000161a127210 */ /* 0x000fc60007f1e0ff */
[----:B------:R-:W-:Y:S01]  /*0700*/  IMAD.X R14, RZ, RZ, R21, P1 ;  /* 0x000000ffff0e7224 */ /* 0x000fe200008e0615 */
[----:B------:R-:W-:Y:S01]  /*0710*/  LEA R12, P1, R13, UR10, 0x4 ;  /* 0x0000000a0d0c7c11 */ /* 0x000fe2000f8220ff */
[----:B------:R-:W-:-:S03]  /*0720*/  IMAD.X R19, R27, 0x1, R31, P0 ;  /* 0x000000011b137824 */ /* 0x000fc600000e061f */
[----:B------:R-:W-:Y:S02]  /*0730*/  LEA.HI.X R13, R13, UR11, R14, 0x4, P1 ;  /* 0x0000000b0d0d7c11 */ /* 0x000fe400088f240e */
[C---:B------:R-:W-:Y:S02]  /*0740*/  IADD3 R14, P0, PT, R20.reuse, R30, RZ ;  /* 0x0000001e140e7210 */ /* 0x040fe40007f1e0ff */
[----:B------:R-:W-:-:S03]  /*0750*/  IADD3 R15, P2, PT, R20, R28, RZ ;  /* 0x0000001c140f7210 */ /* 0x000fc60007f5e0ff */
[--C-:B0-----:R-:W-:Y:S01]  /*0760*/  IMAD.X R17, RZ, RZ, R21.reuse, P0 ;  /* 0x000000ffff117224 */ /* 0x101fe200000e0615 */
[----:B------:R-:W-:Y:S01]  /*0770*/  IADD3 R35, P0, PT, R6, R29, RZ ;  /* 0x0000001d06237210 */ /* 0x000fe20007f1e0ff */
[----:B------:R-:W-:Y:S01]  /*0780*/  IMAD.X R34, RZ, RZ, R21, P2 ;  /* 0x000000ffff227224 */ /* 0x000fe200010e0615 */
[----:B------:R-:W-:Y:S01]  /*0790*/  LEA R16, P2, R15, UR10, 0x4 ;  /* 0x0000000a0f107c11 */ /* 0x000fe2000f8420ff */
[----:B--2---:R0:W-:Y:S04]  /*07a0*/  STG.E.128 desc[UR6][R18.64], R8 ;  /* 0x0000000812007986 */ /* 0x0041e8000c101d06 */
[----:B0-----:R0:W2:Y:S02]  /*07b0*/  LDG.E.128.CONSTANT R8, desc[UR6][R12.64] ;  /* 0x000000060c087981 */ /* 0x0010a4000c1e9d00 */
[----:B0-----:R-:W-:-:S04]  /*07c0*/  LEA R12, P1, R14, UR10, 0x4 ;  /* 0x0000000a0e0c7c11 */ /* 0x001fc8000f8220ff */
[----:B------:R-:W-:Y:S01]  /*07d0*/  LEA.HI.X R13, R14, UR11, R17, 0x4, P1 ;  /* 0x0000000b0e0d7c11 */ /* 0x000fe200088f2411 */
[----:B------:R-:W-:Y:S01]  /*07e0*/  IMAD.X R14, RZ, RZ, R7, P0 ;  /* 0x000000ffff0e7224 */ /* 0x000fe200000e0607 */
[----:B------:R-:W-:Y:S02]  /*07f0*/  LEA.HI.X R17, R15, UR11, R34, 0x4, P2 ;  /* 0x0000000b0f117c11 */ /* 0x000fe400090f2422 */
[----:B------:R-:W-:-:S04]  /*0800*/  LEA R34, P0, R35, UR8, 0x4 ;  /* 0x0000000823227c11 */ /* 0x000fc8000f8020ff */
[----:B------:R-:W-:Y:S01]  /*0810*/  LEA.HI.X R35, R35, UR9, R14, 0x4, P0 ;  /* 0x0000000923237c11 */ /* 0x000fe200080f240e */
[----:B------:R-:W3:Y:S04]  /*0820*/  LDG.E.128.CONSTANT R16, desc[UR6][R16.64] ;  /* 0x0000000610107981 */ /* 0x000ee8000c1e9d00 */
[----:B------:R-:W4:Y:S01]  /*0830*/  LDG.E.128.CONSTANT R12, desc[UR6][R12.64] ;  /* 0x000000060c0c7981 */ /* 0x000f22000c1e9d00 */
[C---:B------:R-:W-:Y:S02]  /*0840*/  IADD3 R37, P0, PT, R6.reuse, R30, RZ ;  /* 0x0000001e06257210 */ /* 0x040fe40007f1e0ff */
[----:B------:R-:W-:Y:S01]  /*0850*/  IADD3 R36, P1, PT, R6, R28, RZ ;  /* 0x0000001c06247210 */ /* 0x000fe20007f3e0ff */
[C---:B------:R-:W-:Y:S02]  /*0860*/  IMAD R30, R5.reuse, 0x4, R30 ;  /* 0x00000004051e7824 */ /* 0x040fe400078e021e */
[----:B------:R-:W-:-:S02]  /*0870*/  IMAD R28, R5, 0x4, R28 ;  /* 0x00000004051c7824 */ /* 0x000fc400078e021c */
[C---:B------:R-:W-:Y:S02]  /*0880*/  IMAD R29, R5.reuse, 0x4, R29 ;  /* 0x00000004051d7824 */ /* 0x040fe400078e021d */
[----:B------:R-:W-:Y:S01]  /*0890*/  IMAD.WIDE.U32 R26, R5, 0x40, R26 ;  /* 0x00000040051a7825 */ /* 0x000fe200078e001a */
[----:B--2---:R0:W-:Y:S03]  /*08a0*/  STG.E.128 desc[UR6][R34.64], R8 ;  /* 0x0000000822007986 */ /* 0x0041e6000c101d06 */
[----:B0-----:R-:W-:Y:S01]  /*08b0*/  IMAD.X R8, RZ, RZ, R7, P0 ;  /* 0x000000ffff087224 */ /* 0x001fe200000e0607 */
[----:B------:R-:W-:-:S04]  /*08c0*/  LEA R10, P0, R37, UR8, 0x4 ;  /* 0x00000008250a7c11 */ /* 0x000fc8000f8020ff */
[----:B------:R-:W-:Y:S01]  /*08d0*/  LEA.HI.X R11, R37, UR9, R8, 0x4, P0 ;  /* 0x00000009250b7c11 */ /* 0x000fe200080f2408 */
[----:B------:R-:W-:Y:S01]  /*08e0*/  IMAD.X R37, RZ, RZ, R7, P1 ;  /* 0x000000ffff257224 */ /* 0x000fe200008e0607 */
[C---:B------:R-:W-:Y:S02]  /*08f0*/  LEA R8, P0, R36.reuse, UR8, 0x4 ;  /* 0x0000000824087c11 */ /* 0x040fe4000f8020ff */
[C---:B------:R-:W-:Y:S02]  /*0900*/  IADD3 R34, PT, PT, R5.reuse, R33, R5 ;  /* 0x0000002105227210 */ /* 0x040fe40007ffe005 */
[----:B------:R-:W-:Y:S01]  /*0910*/  LEA.HI.X R9, R36, UR9, R37, 0x4, P0 ;  /* 0x0000000924097c11 */ /* 0x000fe200080f2425 */
[----:B----4-:R0:W-:Y:S01]  /*0920*/  STG.E.128 desc[UR6][R10.64], R12 ;  /* 0x0000000c0a007986 */ /* 0x0101e2000c101d06 */
[----:B------:R-:W-:-:S03]  /*0930*/  IADD3 R33, PT, PT, R5, R34, R5 ;  /* 0x0000002205217210 */ /* 0x000fc60007ffe005 */
[----:B---3--:R0:W-:Y:S01]  /*0940*/  STG.E.128 desc[UR6][R8.64], R16 ;  /* 0x0000001008007986 */ /* 0x0081e2000c101d06 */
[----:B------:R-:W-:-:S13]  /*0950*/  ISETP.GE.U32.AND P0, PT, R33, UR4, PT ;  /* 0x0000000421007c0c */ /* 0x000fda000bf06070 */
[----:B------:R-:W-:Y:S05]  /*0960*/  @!P0 BRA `(.L_x_9) ;  /* 0xfffffffc00508947 */ /* 0x000fea000383ffff */
.L_x_6:
[----:B01----:R-:W-:Y:S05]  /*0970*/  BSYNC.RECONVERGENT B0 ;  /* 0x0000000000007941 */ /* 0x003fea0003800200 */
.L_x_5:
[----:B------:R-:W0:Y:S01]  /*0980*/  LDCU UR5, c[0x0][0x3a0] ;  /* 0x00007400ff0577ac */ /* 0x000e220008000800 */
[----:B------:R-:W-:-:S05]  /*0990*/  IMAD.IADD R0, R3, 0x1, R0 ;  /* 0x0000000103007824 */ /* 0x000fca00078e0200 */
[----:B0-----:R-:W-:-:S13]  /*09a0*/  ISETP.GE.U32.AND P0, PT, R0, UR5, PT ;  /* 0x0000000500007c0c */ /* 0x001fda000bf06070 */
[----:B------:R-:W-:Y:S05]  /*09b0*/  @!P0 BRA `(.L_x_10) ;  /* 0xfffffff800208947 */ /* 0x000fea000383ffff */
[----:B------:R-:W-:Y:S05]  /*09c0*/  EXIT ;  /* 0x000000000000794d */ /* 0x000fea0003800000 */
.L_x_11:
        /* <DEDUP_REMOVED lines=11> */
.L_x_29:


//--------------------- .text._Z24index_select_rows_scalarI6__halfEvPKT_PKjPS1_jjj --------------------------
	.section	.text._Z24index_select_rows_scalarI6__halfEvPKT_PKjPS1_jjj,"ax",@progbits
	.align	128
        .global         _Z24index_select_rows_scalarI6__halfEvPKT_PKjPS1_jjj
        .type           _Z24index_select_rows_scalarI6__halfEvPKT_PKjPS1_jjj,@function
        .size           _Z24index_select_rows_scalarI6__halfEvPKT_PKjPS1_jjj,(.L_x_30 - _Z24index_select_rows_scalarI6__halfEvPKT_PKjPS1_jjj)
        .other          _Z24index_select_rows_scalarI6__halfEvPKT_PKjPS1_jjj,@"STO_CUDA_ENTRY STV_DEFAULT"
_Z24index_select_rows_scalarI6__halfEvPKT_PKjPS1_jjj:
.text._Z24index_select_rows_scalarI6__halfEvPKT_PKjPS1_jjj:
        /* <DEDUP_REMOVED lines=10> */
.L_x_15:
        /* <DEDUP_REMOVED lines=10> */
.L_x_14:
[----:B0-----:R-:W-:Y:S02]  /*0140*/  HFMA2 R3, -RZ, RZ, 0, 0 ;  /* 0x00000000ff037431 */ /* 0x001fe400000001ff */
[----:B------:R-:W-:-:S04]  /*0150*/  IMAD.MOV.U32 R2, RZ, RZ, R0 ;  /* 0x000000ffff027224 */ /* 0x000fc800078e0000 */
[----:B-1---5:R-:W-:-:S03]  /*0160*/  IMAD.WIDE.U32 R6, R11, UR4, R2 ;  /* 0x000000040b067c25 */ /* 0x022fc6000f8e0002 */
[----:B------:R-:W-:-:S04]  /*0170*/  LEA R4, P0, R6, UR10, 0x1 ;  /* 0x0000000a06047c11 */ /* 0x000fc8000f8008ff */
[----:B------:R-:W-:-:S06]  /*0180*/  LEA.HI.X R5, R6, UR11, R7, 0x1, P0 ;  /* 0x0000000b06057c11 */ /* 0x000fcc00080f0c07 */
[----:B------:R-:W3:Y:S01]  /*0190*/  LDG.E.U16.CONSTANT R5, desc[UR6][R4.64] ;  /* 0x0000000604057981 */ /* 0x000ee2000c1e9500 */
[----:B------:R-:W-:-:S04]  /*01a0*/  IMAD.WIDE.U32 R2, R9, UR4, R2 ;  /* 0x0000000409027c25 */ /* 0x000fc8000f8e0002 */
[----:B------:R-:W-:Y:S01]  /*01b0*/  VIADD R0, R0, UR5 ;  /* 0x0000000500007c36 */ /* 0x000fe20008000000 */
[----:B------:R-:W-:-:S04]  /*01c0*/  LEA R6, P0, R2, UR8, 0x1 ;  /* 0x0000000802067c11 */ /* 0x000fc8000f8008ff */
[----:B------:R-:W-:Y:S02]  /*01d0*/  LEA.HI.X R7, R2, UR9, R3, 0x1, P0 ;  /* 0x0000000902077c11 */ /* 0x000fe400080f0c03 */
[----:B------:R-:W-:-:S03]  /*01e0*/  ISETP.GE.U32.AND P0, PT, R0, UR4, PT ;  /* 0x0000000400007c0c */ /* 0x000fc6000bf06070 */
[----:B---3--:R1:W-:Y:S10]  /*01f0*/  STG.E.U16 desc[UR6][R6.64], R5 ;  /* 0x0000000506007986 */ /* 0x0083f4000c101506 */
[----:B------:R-:W-:Y:S05]  /*0200*/  @!P0 BRA `(.L_x_14) ;  /* 0xfffffffc00cc8947 */ /* 0x000fea000383ffff */
.L_x_13:
[----:B---3--:R-:W-:Y:S05]  /*0210*/  BSYNC.RECONVERGENT B0 ;  /* 0x0000000000007941 */ /* 0x008fea0003800200 */
.L_x_12:
[----:B------:R-:W0:Y:S01]  /*0220*/  LDCU UR4, c[0x0][0x3a0] ;  /* 0x00007400ff0477ac */ /* 0x000e220008000800 */
[----:B--2---:R-:W-:-:S04]  /*0230*/  IADD3 R9, PT, PT, R10, R9, RZ ;  /* 0x000000090a097210 */ /* 0x004fc80007ffe0ff */
[----:B0-----:R-:W-:-:S13]  /*0240*/  ISETP.GE.U32.AND P0, PT, R9, UR4, PT ;  /* 0x0000000409007c0c */ /* 0x001fda000bf06070 */
[----:B------:R-:W-:Y:S05]  /*0250*/  @!P0 BRA `(.L_x_15) ;  /* 0xfffffffc00908947 */ /* 0x000fea000383ffff */
[----:B------:R-:W-:Y:S05]  /*0260*/  EXIT ;  /* 0x000000000000794d */ /* 0x000fea0003800000 */
.L_x_16:
        /* <DEDUP_REMOVED lines=9> */
.L_x_30:


//--------------------- .text._Z28index_select_rows_half2_warpILi4EEvPK6__halfPKjPS0_jjj --------------------------
	.section	.text._Z28index_select_rows_half2_warpILi4EEvPK6__halfPKjPS0_jjj,"ax",@progbits
	.align	128
        .global         _Z28index_select_rows_half2_warpILi4EEvPK6__halfPKjPS0_jjj
        .type           _Z28index_select_rows_half2_warpILi4EEvPK6__halfPKjPS0_jjj,@function
        .size           _Z28index_select_rows_half2_warpILi4EEvPK6__halfPKjPS0_jjj,(.L_x_31 - _Z28index_select_rows_half2_warpILi4EEvPK6__halfPKjPS0_jjj)
        .other          _Z28index_select_rows_half2_warpILi4EEvPK6__halfPKjPS0_jjj,@"STO_CUDA_ENTRY STV_DEFAULT"
_Z28index_select_rows_half2_warpILi4EEvPK6__halfPKjPS0_jjj:
.text._Z28index_select_rows_half2_warpILi4EEvPK6__halfPKjPS0_jjj:
[----:B------:R-:W-:Y:S01]  /*0000*/  LDC R1, c[0x0][0x37c] ;  /* 0x0000df00ff017b82 */ /* 0x000fe20000000800 */
[----:B------:R-:W0:Y:S02]  /*0010*/  S2R R5, SR_TID.X ;  /* 0x0000000000057919 */ /* 0x000e240000002100 */
[----:B0-----:R-:W-:-:S13]  /*0020*/  ISETP.GT.U32.AND P0, PT, R5, 0x7f, PT ;  /* 0x0000007f0500780c */ /* 0x001fda0003f04070 */
[----:B------:R-:W-:Y:S05]  /*0030*/  @P0 EXIT ;  /* 0x000000000000094d */ /* 0x000fea0003800000 */
[----:B------:R-:W0:Y:S01]  /*0040*/  S2R R7, SR_CTAID.X ;  /* 0x0000000000077919 */ /* 0x000e220000002500 */
[----:B------:R-:W1:Y:S01]  /*0050*/  LDCU UR4, c[0x0][0x3a0] ;  /* 0x00007400ff0477ac */ /* 0x000e620008000800 */
[----:B------:R-:W-:-:S05]  /*0060*/  SHF.R.U32.HI R0, RZ, 0x5, R5 ;  /* 0x00000005ff007819 */ /* 0x000fca0000011605 */
[----:B0-----:R-:W-:-:S05]  /*0070*/  IMAD R7, R7, 0x4, R0 ;  /* 0x0000000407077824 */ /* 0x001fca00078e0200 */
[----:B-1----:R-:W-:-:S13]  /*0080*/  ISETP.GE.U32.AND P0, PT, R7, UR4, PT ;  /* 0x0000000407007c0c */ /* 0x002fda000bf06070 */
[----:B------:R-:W-:Y:S05]  /*0090*/  @P0 EXIT ;  /* 0x000000000000094d */ /* 0x000fea0003800000 */
[----:B------:R-:W0:Y:S01]  /*00a0*/  LDC R0, c[0x0][0x39c] ;  /* 0x0000e700ff007b82 */ /* 0x000e220000000800 */
[----:B------:R-:W1:Y:S01]  /*00b0*/  LDCU.64 UR4, c[0x0][0x380] ;  /* 0x00007000ff0477ac */ /* 0x000e620008000a00 */
[----:B------:R-:W-:Y:S01]  /*00c0*/  LOP3.LUT R5, R5, 0x1f, RZ, 0xc0, !PT ;  /* 0x0000001f05057812 */ /* 0x000fe200078ec0ff */
[----:B------:R-:W2:Y:S03]  /*00d0*/  LDCU.64 UR6, c[0x0][0x358] ;  /* 0x00006b00ff0677ac */ /* 0x000ea60008000a00 */
[----:B------:R-:W-:Y:S02]  /*00e0*/  LOP3.LUT R3, RZ, R5, RZ, 0x33, !PT ;  /* 0x00000005ff037212 */ /* 0x000fe400078e33ff */
[----:B------:R-:W3:Y:S01]  /*00f0*/  LDC R4, c[0x0][0x370] ;  /* 0x0000dc00ff047b82 */ /* 0x000ee20000000800 */
[C---:B------:R-:W-:Y:S02]  /*0100*/  LOP3.LUT R14, R5.reuse, 0x20, RZ, 0xfc, !PT ;  /* 0x00000020050e7812 */ /* 0x040fe400078efcff */
[----:B------:R-:W-:-:S02]  /*0110*/  LOP3.LUT R15, R5, 0x40, RZ, 0xfc, !PT ;  /* 0x00000040050f7812 */ /* 0x000fc400078efcff */
[----:B------:R-:W-:Y:S01]  /*0120*/  LOP3.LUT R16, R5, 0x60, RZ, 0xfc, !PT ;  /* 0x0000006005107812 */ /* 0x000fe200078efcff */
[----:B-1----:R-:W-:-:S04]  /*0130*/  UIADD3 UR4, UP0, UPT, UR4, 0x100, URZ ;  /* 0x0000010004047890 */ /* 0x002fc8000ff1e0ff */
[----:B------:R-:W-:Y:S01]  /*0140*/  UIADD3.X UR5, UPT, UPT, URZ, UR5, URZ, UP0, !UPT ;  /* 0x00000005ff057290 */ /* 0x000fe200087fe4ff */
[----:B0-----:R-:W-:-:S05]  /*0150*/  SHF.R.U32.HI R0, RZ, 0x1, R0 ;  /* 0x00000001ff007819 */ /* 0x001fca0000011600 */
[----:B------:R-:W-:-:S05]  /*0160*/  IMAD.IADD R6, R3, 0x1, R0 ;  /* 0x0000000103067824 */ /* 0x000fca00078e0200 */
[----:B--23--:R-:W-:-:S07]  /*0170*/  LOP3.LUT R18, R6, 0x60, RZ, 0xc0, !PT ;  /* 0x0000006006127812 */ /* 0x00cfce00078ec0ff */
.L_x_26:
[----:B0-----:R-:W0:Y:S01]  /*0180*/  LDCU UR8, c[0x0][0x3a0] ;  /* 0x00007400ff0877ac */ /* 0x001e220008000800 */
[----:B------:R-:W-:Y:S01]  /*0190*/  ISETP.GE.U32.AND P0, PT, R5, R0, PT ;  /* 0x000000000500720c */ /* 0x000fe20003f06070 */
[--C-:B--2---:R-:W-:Y:S01]  /*01a0*/  IMAD.MOV.U32 R3, RZ, RZ, R7.reuse ;  /* 0x000000ffff037224 */ /* 0x104fe200078e0007 */
[----:B------:R-:W-:Y:S01]  /*01b0*/  BSSY.RECONVERGENT B0, `(.L_x_17) ;  /* 0x000009d000007945 */ /* 0x000fe20003800200 */
[----:B------:R-:W-:-:S05]  /*01c0*/  IMAD R7, R4, 0x4, R7 ;  /* 0x0000000404077824 */ /* 0x000fca00078e0207 */
[----:B0-----:R-:W-:-:S05]  /*01d0*/  ISETP.GE.U32.AND P2, PT, R7, UR8, PT ;  /* 0x0000000807007c0c */ /* 0x001fca000bf46070 */
[----:B-1----:R-:W-:Y:S08]  /*01e0*/  @P0 BRA `(.L_x_18) ;  /* 0x0000000800640947 */ /* 0x002ff00003800000 */
[----:B------:R-:W0:Y:S02]  /*01f0*/  LDC.64 R10, c[0x0][0x388] ;  /* 0x0000e200ff0a7b82 */ /* 0x000e240000000a00 */
[----:B0-----:R-:W-:-:S05]  /*0200*/  IMAD.WIDE.U32 R10, R3, 0x4, R10 ;  /* 0x00000004030a7825 */ /* 0x001fca00078e000a */
[----:B------:R-:W2:Y:S01]  /*0210*/  LDG.E.CONSTANT R9, desc[UR6][R10.64] ;  /* 0x000000060a097981 */ /* 0x000ea2000c1e9900 */
[----:B------:R-:W-:Y:S01]  /*0220*/  ISETP.NE.AND P1, PT, R18, 0x60, PT ;  /* 0x000000601200780c */ /* 0x000fe20003f25270 */
[----:B------:R-:W-:Y:S01]  /*0230*/  BSSY.RECONVERGENT B1, `(.L_x_19) ;  /* 0x000001c000017945 */ /* 0x000fe20003800200 */
[----:B------:R-:W-:Y:S01]  /*0240*/  ISETP.GE.U32.AND P0, PT, R6, 0x60, PT ;  /* 0x000000600600780c */ /* 0x000fe20003f06070 */
[----:B------:R-:W-:-:S04]  /*0250*/  IMAD.WIDE.U32 R2, R3, R0, RZ ;  /* 0x0000000003027225 */ /* 0x000fc800078e00ff */
[----:B------:R-:W-:Y:S02]  /*0260*/  IMAD.MOV.U32 R17, RZ, RZ, R5 ;  /* 0x000000ffff117224 */ /* 0x000fe400078e0005 */
[----:B--2---:R-:W-:-:S04]  /*0270*/  IMAD.WIDE.U32 R8, R9, R0, RZ ;  /* 0x0000000009087225 */ /* 0x004fc800078e00ff */
[----:B------:R-:W-:Y:S05]  /*0280*/  @!P1 BRA `(.L_x_20) ;  /* 0x0000000000589947 */ /* 0x000fea0003800000 */
[----:B------:R-:W0:Y:S01]  /*0290*/  LDCU.64 UR8, c[0x0][0x380] ;  /* 0x00007000ff0877ac */ /* 0x000e220008000a00 */
[----:B------:R-:W-:-:S05]  /*02a0*/  IADD3 R11, P1, PT, R5, R8, RZ ;  /* 0x00000008050b7210 */ /* 0x000fca0007f3e0ff */
[----:B------:R-:W-:Y:S01]  /*02b0*/  IMAD.X R12, RZ, RZ, R9, P1 ;  /* 0x000000ffff0c7224 */ /* 0x000fe200008e0609 */
[----:B0-----:R-:W-:-:S04]  /*02c0*/  LEA R10, P1, R11, UR8, 0x2 ;  /* 0x000000080b0a7c11 */ /* 0x001fc8000f8210ff */
[----:B------:R-:W-:Y:S01]  /*02d0*/  LEA.HI.X R11, R11, UR9, R12, 0x2, P1 ;  /* 0x000000090b0b7c11 */ /* 0x000fe200088f140c */
[----:B------:R-:W0:Y:S04]  /*02e0*/  LDCU.64 UR8, c[0x0][0x390] ;  /* 0x00007200ff0877ac */ /* 0x000e280008000a00 */
[----:B------:R-:W2:Y:S01]  /*02f0*/  LDG.E.CONSTANT R19, desc[UR6][R10.64] ;  /* 0x000000060a137981 */ /* 0x000ea2000c1e9900 */
[----:B------:R-:W-:Y:S01]  /*0300*/  IADD3 R13, P1, PT, R5, R2, RZ ;  /* 0x00000002050d7210 */ /* 0x000fe20007f3e0ff */
[----:B------:R-:W-:-:S04]  /*0310*/  IMAD.MOV.U32 R17, RZ, RZ, R14 ;  /* 0x000000ffff117224 */ /* 0x000fc800078e000e */
[----:B------:R-:W-:Y:S01]  /*0320*/  IMAD.X R20, RZ, RZ, R3, P1 ;  /* 0x000000ffff147224 */ /* 0x000fe200008e0603 */
[----:B0-----:R-:W-:-:S04]  /*0330*/  LEA R12, P1, R13, UR8, 0x2 ;  /* 0x000000080d0c7c11 */ /* 0x001fc8000f8210ff */
[----:B------:R-:W-:Y:S02]  /*0340*/  LEA.HI.X R13, R13, UR9, R20, 0x2, P1 ;  /* 0x000000090d0d7c11 */ /* 0x000fe400088f1414 */
[----:B------:R-:W-:-:S03]  /*0350*/  ISETP.NE.AND P1, PT, R18, RZ, PT ;  /* 0x000000ff1200720c */ /* 0x000fc60003f25270 */
[----:B--2---:R0:W-:Y:S10]  /*0360*/  STG.E desc[UR6][R12.64], R19 ;  /* 0x000000130c007986 */ /* 0x0041f4000c101906 */
[----:B------:R-:W-:Y:S05]  /*0370*/  @!P1 BRA `(.L_x_20) ;  /* 0x00000000001c9947 */ /* 0x000fea0003800000 */
[----:B------:R-:W-:Y:S01]  /*0380*/  ISETP.NE.AND P1, PT, R18, 0x20, PT ;  /* 0x000000201200780c */ /* 0x000fe20003f25270 */
[----:B0-----:R-:W2:-:S12]  /*0390*/  LDG.E.CONSTANT R19, desc[UR6][R10.64+0x80] ;  /* 0x000080060a137981 */ /* 0x001e98000c1e9900 */
[----:B------:R-:W3:Y:S01]  /*03a0*/  @P1 LDG.E.CONSTANT R21, desc[UR6][R10.64+0x100] ;  /* 0x000100060a151981 */ /* 0x000ee2000c1e9900 */
[----:B------:R-:W-:Y:S02]  /*03b0*/  IMAD.MOV.U32 R17, RZ, RZ, R15 ;  /* 0x000000ffff117224 */ /* 0x000fe400078e000f */
[----:B------:R-:W-:Y:S01]  /*03c0*/  @P1 IMAD.MOV.U32 R17, RZ, RZ, R16 ;  /* 0x000000ffff111224 */ /* 0x000fe200078e0010 */
[----:B--2---:R1:W-:Y:S04]  /*03d0*/  STG.E desc[UR6][R12.64+0x80], R19 ;  /* 0x000080130c007986 */ /* 0x0043e8000c101906 */
[----:B---3--:R1:W-:Y:S02]  /*03e0*/  @P1 STG.E desc[UR6][R12.64+0x100], R21 ;  /* 0x000100150c001986 */ /* 0x0083e4000c101906 */
.L_x_20:
[----:B------:R-:W-:Y:S05]  /*03f0*/  BSYNC.RECONVERGENT B1 ;  /* 0x0000000000017941 */ /* 0x000fea0003800200 */
.L_x_19:
[----:B------:R-:W-:Y:S05]  /*0400*/  @!P0 BRA `(.L_x_18) ;  /* 0x0000000400dc8947 */ /* 0x000fea0003800000 */
[----:B------:R-:W-:Y:S01]  /*0410*/  IADD3 R10, P0, PT, R8, R17, RZ ;  /* 0x00000011080a7210 */ /* 0x000fe20007f1e0ff */
[----:B------:R-:W2:Y:S01]  /*0420*/  LDCU.64 UR8, c[0x0][0x390] ;  /* 0x00007200ff0877ac */ /* 0x000ea20008000a00 */
[----:B------:R-:W-:-:S03]  /*0430*/  ISETP.GE.U32.AND P1, PT, R17, R0, PT ;  /* 0x000000001100720c */ /* 0x000fc60003f26070 */
[----:B------:R-:W-:Y:S01]  /*0440*/  IMAD.X R9, RZ, RZ, R9, P0 ;  /* 0x000000ffff097224 */ /* 0x000fe200000e0609 */
[----:B------:R-:W-:-:S04]  /*0450*/  LEA R8, P0, R10, UR4, 0x2 ;  /* 0x000000040a087c11 */ /* 0x000fc8000f8010ff */
[----:B------:R-:W-:-:S05]  /*0460*/  LEA.HI.X R9, R10, UR5, R9, 0x2, P0 ;  /* 0x000000050a097c11 */ /* 0x000fca00080f1409 */
[----:B------:R-:W3:Y:S04]  /*0470*/  @P1 LDG.E.CONSTANT R11, desc[UR6][R8.64+-0x100] ;  /* 0xffff0006080b1981 */ /* 0x000ee8000c1e9900 */
[----:B01----:R-:W4:Y:S04]  /*0480*/  @P1 LDG.E.CONSTANT R13, desc[UR6][R8.64+-0x80] ;  /* 0xffff8006080d1981 */ /* 0x003f28000c1e9900 */
[----:B------:R-:W5:Y:S04]  /*0490*/  @P1 LDG.E.CONSTANT R19, desc[UR6][R8.64] ;  /* 0x0000000608131981 */ /* 0x000f68000c1e9900 */
[----:B------:R0:W5:Y:S01]  /*04a0*/  @P1 LDG.E.CONSTANT R21, desc[UR6][R8.64+0x80] ;  /* 0x0000800608151981 */ /* 0x000162000c1e9900 */
[----:B------:R-:W-:Y:S01]  /*04b0*/  IADD3 R10, P0, PT, R2, R17, RZ ;  /* 0x00000011020a7210 */ /* 0x000fe20007f1e0ff */
[----:B------:R-:W-:Y:S01]  /*04c0*/  @P1 VIADD R17, R17, 0x80 ;  /* 0x0000008011111836 */ /* 0x000fe20000000000 */
[----:B------:R-:W-:Y:S01]  /*04d0*/  @P1 IADD3 R12, P3, PT, R8, 0x200, RZ ;  /* 0x00000200080c1810 */ /* 0x000fe20007f7e0ff */
[----:B------:R-:W-:Y:S02]  /*04e0*/  BSSY.RECONVERGENT B1, `(.L_x_21) ;  /* 0x0000041000017945 */ /* 0x000fe40003800200 */
[----:B------:R-:W-:Y:S01]  /*04f0*/  IMAD.X R3, RZ, RZ, R3, P0 ;  /* 0x000000ffff037224 */ /* 0x000fe200000e0603 */
[----:B--2---:R-:W-:Y:S01]  /*0500*/  LEA R2, P0, R10, UR8, 0x2 ;  /* 0x000000080a027c11 */ /* 0x004fe2000f8010ff */
[----:B------:R-:W-:-:S02]  /*0510*/  @P1 IMAD.X R23, RZ, RZ, R9, P3 ;  /* 0x000000ffff171224 */ /* 0x000fc400018e0609 */
[----:B0-----:R-:W-:Y:S01]  /*0520*/  @P1 IMAD.MOV.U32 R8, RZ, RZ, R12 ;  /* 0x000000ffff081224 */ /* 0x001fe200078e000c */
[----:B------:R-:W-:Y:S01]  /*0530*/  LEA.HI.X R3, R10, UR9, R3, 0x2, P0 ;  /* 0x000000090a037c11 */ /* 0x000fe200080f1403 */
[----:B------:R-:W-:Y:S01]  /*0540*/  IMAD.IADD R10, R0, 0x1, -R17 ;  /* 0x00000001000a7824 */ /* 0x000fe200078e0a11 */
[----:B------:R-:W-:Y:S01]  /*0550*/  IADD3 R2, P0, PT, R2, 0x100, RZ ;  /* 0x0000010002027810 */ /* 0x000fe20007f1e0ff */
[----:B------:R-:W-:-:S03]  /*0560*/  @P1 IMAD.MOV.U32 R9, RZ, RZ, R23 ;  /* 0x000000ffff091224 */ /* 0x000fc600078e0017 */
[----:B------:R-:W-:Y:S01]  /*0570*/  @P1 IADD3 R20, P4, PT, R2, 0x200, RZ ;  /* 0x0000020002141810 */ /* 0x000fe20007f9e0ff */
[----:B------:R-:W-:Y:S01]  /*0580*/  IMAD.X R3, RZ, RZ, R3, P0 ;  /* 0x000000ffff037224 */ /* 0x000fe200000e0603 */
[----:B------:R-:W-:-:S03]  /*0590*/  ISETP.GT.U32.AND P0, PT, R0, R17, PT ;  /* 0x000000110000720c */ /* 0x000fc60003f04070 */
[----:B------:R-:W-:Y:S01]  /*05a0*/  @P1 IMAD.X R25, RZ, RZ, R3, P4 ;  /* 0x000000ffff191224 */ /* 0x000fe200020e0603 */
[----:B------:R-:W-:Y:S01]  /*05b0*/  ISETP.LE.U32.OR P0, PT, R10, 0x180, !P0 ;  /* 0x000001800a00780c */ /* 0x000fe20004703470 */
[----:B---3--:R-:W-:Y:S04]  /*05c0*/  @P1 STG.E desc[UR6][R2.64+-0x100], R11 ;  /* 0xffff000b02001986 */ /* 0x008fe8000c101906 */
[----:B----4-:R-:W-:Y:S04]  /*05d0*/  @P1 STG.E desc[UR6][R2.64+-0x80], R13 ;  /* 0xffff800d02001986 */ /* 0x010fe8000c101906 */
[----:B-----5:R-:W-:Y:S04]  /*05e0*/  @P1 STG.E desc[UR6][R2.64], R19 ;  /* 0x0000001302001986 */ /* 0x020fe8000c101906 */
[----:B------:R0:W-:Y:S02]  /*05f0*/  @P1 STG.E desc[UR6][R2.64+0x80], R21 ;  /* 0x0000801502001986 */ /* 0x0001e4000c101906 */
[----:B0-----:R-:W-:-:S02]  /*0600*/  @P1 IMAD.MOV.U32 R2, RZ, RZ, R20 ;  /* 0x000000ffff021224 */ /* 0x001fc400078e0014 */
[----:B------:R-:W-:Y:S01]  /*0610*/  @P1 IMAD.MOV.U32 R3, RZ, RZ, R25 ;  /* 0x000000ffff031224 */ /* 0x000fe200078e0019 */
[----:B------:R-:W-:Y:S01]  /*0620*/  PLOP3.LUT P1, PT, P1, PT, PT, 0x8, 0x80 ;  /* 0x000000000080781c */ /* 0x000fe20000f2e170 */
[----:B------:R-:W-:-:S12]  /*0630*/  @P0 BRA `(.L_x_22) ;  /* 0x0000000000ac0947 */ /* 0x000fd80003800000 */
[----:B------:R-:W-:Y:S01]  /*0640*/  PLOP3.LUT P1, PT, PT, PT, PT, 0x8, 0x80 ;  /* 0x000000000080781c */ /* 0x000fe20003f2e170 */
[----:B------:R-:W-:-:S12]  /*0650*/  VIADD R10, R0, 0xfffffe80 ;  /* 0xfffffe80000a7836 */ /* 0x000fd80000000000 */
.L_x_23:
[----:B------:R-:W2:Y:S04]  /*0660*/  LDG.E.CONSTANT R11, desc[UR6][R8.64+-0x100] ;  /* 0xffff0006080b7981 */ /* 0x000ea8000c1e9900 */
[----:B------:R-:W3:Y:S04]  /*0670*/  LDG.E.CONSTANT R13, desc[UR6][R8.64+-0x80] ;  /* 0xffff8006080d7981 */ /* 0x000ee8000c1e9900 */
[----:B------:R-:W4:Y:S04]  /*0680*/  LDG.E.CONSTANT R19, desc[UR6][R8.64] ;  /* 0x0000000608137981 */ /* 0x000f28000c1e9900 */
[----:B------:R-:W5:Y:S04]  /*0690*/  LDG.E.CONSTANT R21, desc[UR6][R8.64+0x80] ;  /* 0x0000800608157981 */ /* 0x000f68000c1e9900 */
[----:B------:R-:W5:Y:S04]  /*06a0*/  LDG.E.CONSTANT R23, desc[UR6][R8.64+0x100] ;  /* 0x0001000608177981 */ /* 0x000f68000c1e9900 */
[----:B------:R-:W5:Y:S04]  /*06b0*/  LDG.E.CONSTANT R25, desc[UR6][R8.64+0x180] ;  /* 0x0001800608197981 */ /* 0x000f68000c1e9900 */
[----:B------:R-:W5:Y:S04]  /*06c0*/  LDG.E.CONSTANT R27, desc[UR6][R8.64+0x200] ;  /* 0x00020006081b7981 */ /* 0x000f68000c1e9900 */
[----:B------:R-:W5:Y:S04]  /*06d0*/  LDG.E.CONSTANT R29, desc[UR6][R8.64+0x280] ;  /* 0x00028006081d7981 */ /* 0x000f68000c1e9900 */
[----:B------:R-:W5:Y:S04]  /*06e0*/  LDG.E.CONSTANT R12, desc[UR6][R8.64+0x300] ;  /* 0x00030006080c7981 */ /* 0x000f68000c1e9900 */
[----:B------:R-:W5:Y:S04]  /*06f0*/  LDG.E.CONSTANT R20, desc[UR6][R8.64+0x380] ;  /* 0x0003800608147981 */ /* 0x000f68000c1e9900 */
[----:B------:R-:W5:Y:S04]  /*0700*/  LDG.E.CONSTANT R22, desc[UR6][R8.64+0x400] ;  /* 0x0004000608167981 */ /* 0x000f68000c1e9900 */
[----:B--2---:R0:W-:Y:S04]  /*0710*/  STG.E desc[UR6][R2.64+-0x100], R11 ;  /* 0xffff000b02007986 */ /* 0x0041e8000c101906 */
[----:B---3--:R1:W-:Y:S04]  /*0720*/  STG.E desc[UR6][R2.64+-0x80], R13 ;  /* 0xffff800d02007986 */ /* 0x0083e8000c101906 */
[----:B----4-:R2:W-:Y:S04]  /*0730*/  STG.E desc[UR6][R2.64], R19 ;  /* 0x0000001302007986 */ /* 0x0105e8000c101906 */
[----:B-----5:R3:W-:Y:S04]  /*0740*/  STG.E desc[UR6][R2.64+0x80], R21 ;  /* 0x0000801502007986 */ /* 0x0207e8000c101906 */
[----:B------:R4:W-:Y:S04]  /*0750*/  STG.E desc[UR6][R2.64+0x100], R23 ;  /* 0x0001001702007986 */ /* 0x0009e8000c101906 */
[----:B0-----:R-:W5:Y:S04]  /*0760*/  LDG.E.CONSTANT R11, desc[UR6][R8.64+0x480] ;  /* 0x00048006080b7981 */ /* 0x001f68000c1e9900 */
[----:B-1----:R-:W5:Y:S04]  /*0770*/  LDG.E.CONSTANT R13, desc[UR6][R8.64+0x500] ;  /* 0x00050006080d7981 */ /* 0x002f68000c1e9900 */
[----:B--2---:R-:W2:Y:S04]  /*0780*/  LDG.E.CONSTANT R19, desc[UR6][R8.64+0x580] ;  /* 0x0005800608137981 */ /* 0x004ea8000c1e9900 */
[----:B---3--:R-:W3:Y:S04]  /*0790*/  LDG.E.CONSTANT R21, desc[UR6][R8.64+0x600] ;  /* 0x0006000608157981 */ /* 0x008ee8000c1e9900 */
[----:B----4-:R0:W4:Y:S01]  /*07a0*/  LDG.E.CONSTANT R23, desc[UR6][R8.64+0x680] ;  /* 0x0006800608177981 */ /* 0x010122000c1e9900 */
[----:B------:R-:W-:-:S05]  /*07b0*/  VIADD R17, R17, 0x200 ;  /* 0x0000020011117836 */ /* 0x000fca0000000000 */
[----:B------:R-:W-:Y:S02]  /*07c0*/  ISETP.GE.U32.AND P0, PT, R17, R10, PT ;  /* 0x0000000a1100720c */ /* 0x000fe40003f06070 */
[----:B------:R-:W-:Y:S01]  /*07d0*/  IADD3 R24, P3, PT, R2, 0x800, RZ ;  /* 0x0000080002187810 */ /* 0x000fe20007f7e0ff */
[----:B------:R1:W-:Y:S01]  /*07e0*/  STG.E desc[UR6][R2.64+0x180], R25 ;  /* 0x0001801902007986 */ /* 0x0003e2000c101906 */
[----:B0-----:R-:W-:-:S03]  /*07f0*/  IADD3 R8, P4, PT, R8, 0x800, RZ ;  /* 0x0000080008087810 */ /* 0x001fc60007f9e0ff */
[----:B------:R-:W-:Y:S02]  /*0800*/  STG.E desc[UR6][R2.64+0x200], R27 ;  /* 0x0002001b02007986 */ /* 0x000fe4000c101906 */
[----:B------:R-:W-:Y:S02]  /*0810*/  IMAD.X R9, RZ, RZ, R9, P4 ;  /* 0x000000ffff097224 */ /* 0x000fe400020e0609 */
[----:B------:R-:W-:Y:S01]  /*0820*/  STG.E desc[UR6][R2.64+0x280], R29 ;  /* 0x0002801d02007986 */ /* 0x000fe2000c101906 */
[----:B-1----:R-:W-:-:S03]  /*0830*/  IMAD.X R25, RZ, RZ, R3, P3 ;  /* 0x000000ffff197224 */ /* 0x002fc600018e0603 */
[----:B------:R-:W-:Y:S04]  /*0840*/  STG.E desc[UR6][R2.64+0x300], R12 ;  /* 0x0003000c02007986 */ /* 0x000fe8000c101906 */
[----:B------:R-:W-:Y:S04]  /*0850*/  STG.E desc[UR6][R2.64+0x380], R20 ;  /* 0x0003801402007986 */ /* 0x000fe8000c101906 */
[----:B------:R-:W-:Y:S04]  /*0860*/  STG.E desc[UR6][R2.64+0x400], R22 ;  /* 0x0004001602007986 */ /* 0x000fe8000c101906 */
[----:B-----5:R-:W-:Y:S04]  /*0870*/  STG.E desc[UR6][R2.64+0x480], R11 ;  /* 0x0004800b02007986 */ /* 0x020fe8000c101906 */
[----:B------:R-:W-:Y:S04]  /*0880*/  STG.E desc[UR6][R2.64+0x500], R13 ;  /* 0x0005000d02007986 */ /* 0x000fe8000c101906 */
[----:B--2---:R-:W-:Y:S04]  /*0890*/  STG.E desc[UR6][R2.64+0x580], R19 ;  /* 0x0005801302007986 */ /* 0x004fe8000c101906 */
[----:B---3--:R-:W-:Y:S04]  /*08a0*/  STG.E desc[UR6][R2.64+0x600], R21 ;  /* 0x0006001502007986 */ /* 0x008fe8000c101906 */
[----:B----4-:R0:W-:Y:S02]  /*08b0*/  STG.E desc[UR6][R2.64+0x680], R23 ;  /* 0x0006801702007986 */ /* 0x0101e4000c101906 */
[----:B0-----:R-:W-:-:S02]  /*08c0*/  IMAD.MOV.U32 R2, RZ, RZ, R24 ;  /* 0x000000ffff027224 */ /* 0x001fc400078e0018 */
[----:B------:R-:W-:Y:S01]  /*08d0*/  IMAD.MOV.U32 R3, RZ, RZ, R25 ;  /* 0x000000ffff037224 */ /* 0x000fe200078e0019 */
[----:B------:R-:W-:Y:S06]  /*08e0*/  @!P0 BRA `(.L_x_23) ;  /* 0xfffffffc005c8947 */ /* 0x000fec000383ffff */
.L_x_22:
[----:B------:R-:W-:Y:S05]  /*08f0*/  BSYNC.RECONVERGENT B1 ;  /* 0x0000000000017941 */ /* 0x000fea0003800200 */
.L_x_21:
[C---:B------:R-:W-:Y:S01]  /*0900*/  IMAD.IADD R10, R0.reuse, 0x1, -R17 ;  /* 0x00000001000a7824 */ /* 0x040fe200078e0a11 */
[----:B------:R-:W-:Y:S01]  /*0910*/  ISETP.GT.U32.AND P0, PT, R0, R17, PT ;  /* 0x000000110000720c */ /* 0x000fe20003f04070 */
[----:B------:R-:W-:Y:S03]  /*0920*/  BSSY.RECONVERGENT B1, `(.L_x_24) ;  /* 0x000001b000017945 */ /* 0x000fe60003800200 */
[----:B------:R-:W-:-:S13]  /*0930*/  ISETP.LE.U32.OR P0, PT, R10, 0x80, !P0 ;  /* 0x000000800a00780c */ /* 0x000fda0004703470 */
[----:B------:R-:W-:Y:S05]  /*0940*/  @P0 BRA `(.L_x_25) ;  /* 0x0000000000600947 */ /* 0x000fea0003800000 */
[----:B------:R-:W2:Y:S04]  /*0950*/  LDG.E.CONSTANT R23, desc[UR6][R8.64+-0x100] ;  /* 0xffff000608177981 */ /* 0x000ea8000c1e9900 */
[----:B------:R-:W3:Y:S04]  /*0960*/  LDG.E.CONSTANT R25, desc[UR6][R8.64+-0x80] ;  /* 0xffff800608197981 */ /* 0x000ee8000c1e9900 */
[----:B------:R-:W4:Y:S04]  /*0970*/  LDG.E.CONSTANT R27, desc[UR6][R8.64] ;  /* 0x00000006081b7981 */ /* 0x000f28000c1e9900 */
[----:B------:R-:W5:Y:S04]  /*0980*/  LDG.E.CONSTANT R29, desc[UR6][R8.64+0x80] ;  /* 0x00008006081d7981 */ /* 0x000f68000c1e9900 */
[----:B------:R-:W5:Y:S04]  /*0990*/  LDG.E.CONSTANT R11, desc[UR6][R8.64+0x100] ;  /* 0x00010006080b7981 */ /* 0x000f68000c1e9900 */
[----:B------:R-:W5:Y:S04]  /*09a0*/  LDG.E.CONSTANT R13, desc[UR6][R8.64+0x180] ;  /* 0x00018006080d7981 */ /* 0x000f68000c1e9900 */
[----:B------:R-:W5:Y:S04]  /*09b0*/  LDG.E.CONSTANT R19, desc[UR6][R8.64+0x200] ;  /* 0x0002000608137981 */ /* 0x000f68000c1e9900 */
[----:B------:R0:W5:Y:S01]  /*09c0*/  LDG.E.CONSTANT R21, desc[UR6][R8.64+0x280] ;  /* 0x0002800608157981 */ /* 0x000162000c1e9900 */
[----:B------:R-:W-:Y:S01]  /*09d0*/  IADD3 R10, P0, PT, R2, 0x400, RZ ;  /* 0x00000400020a7810 */ /* 0x000fe20007f1e0ff */
[----:B------:R-:W-:Y:S01]  /*09e0*/  VIADD R17, R17, 0x100 ;  /* 0x0000010011117836 */ /* 0x000fe20000000000 */
[----:B------:R-:W-:-:S02]  /*09f0*/  PLOP3.LUT P1, PT, PT, PT, PT, 0x8, 0x80 ;  /* 0x000000000080781c */ /* 0x000fc40003f2e170 */
[----:B0-----:R-:W-:-:S05]  /*0a00*/  IADD3 R8, P3, PT, R8, 0x400, RZ ;  /* 0x0000040008087810 */ /* 0x001fca0007f7e0ff */
[----:B------:R-:W-:Y:S01]  /*0a10*/  IMAD.X R9, RZ, RZ, R9, P3 ;  /* 0x000000ffff097224 */ /* 0x000fe200018e0609 */
[----:B--2---:R0:W-:Y:S04]  /*0a20*/  STG.E desc[UR6][R2.64+-0x100], R23 ;  /* 0xffff001702007986 */ /* 0x0041e8000c101906 */
[----:B---3--:R-:W-:Y:S04]  /*0a30*/  STG.E desc[UR6][R2.64+-0x80], R25 ;  /* 0xffff801902007986 */ /* 0x008fe8000c101906 */
[----:B----4-:R-:W-:Y:S01]  /*0a40*/  STG.E desc[UR6][R2.64], R27 ;  /* 0x0000001b02007986 */ /* 0x010fe2000c101906 */
[----:B0-----:R-:W-:-:S03]  /*0a50*/  IMAD.X R23, RZ, RZ, R3, P0 ;  /* 0x000000ffff177224 */ /* 0x001fc600000e0603 */
[----:B-----5:R-:W-:Y:S04]  /*0a60*/  STG.E desc[UR6][R2.64+0x80], R29 ;  /* 0x0000801d02007986 */ /* 0x020fe8000c101906 */
[----:B------:R-:W-:Y:S04]  /*0a70*/  STG.E desc[UR6][R2.64+0x100], R11 ;  /* 0x0001000b02007986 */ /* 0x000fe8000c101906 */
[----:B------:R-:W-:Y:S04]  /*0a80*/  STG.E desc[UR6][R2.64+0x180], R13 ;  /* 0x0001800d02007986 */ /* 0x000fe8000c101906 */
[----:B------:R-:W-:Y:S04]  /*0a90*/  STG.E desc[UR6][R2.64+0x200], R19 ;  /* 0x0002001302007986 */ /* 0x000fe8000c101906 */
[----:B------:R0:W-:Y:S02]  /*0aa0*/  STG.E desc[UR6][R2.64+0x280], R21 ;  /* 0x0002801502007986 */ /* 0x0001e4000c101906 */
[----:B0-----:R-:W-:-:S02]  /*0ab0*/  IMAD.MOV.U32 R2, RZ, RZ, R10 ;  /* 0x000000ffff027224 */ /* 0x001fc400078e000a */
[----:B------:R-:W-:-:S07]  /*0ac0*/  IMAD.MOV.U32 R3, RZ, RZ, R23 ;  /* 0x000000ffff037224 */ /* 0x000fce00078e0017 */
.L_x_25:
[----:B------:R-:W-:Y:S05]  /*0ad0*/  BSYNC.RECONVERGENT B1 ;  /* 0x0000000000017941 */ /* 0x000fea0003800200 */
.L_x_24:
[----:B------:R-:W-:-:S13]  /*0ae0*/  ISETP.LT.U32.OR P1, PT, R17, R0, P1 ;  /* 0x000000001100720c */ /* 0x000fda0000f21470 */
[----:B------:R-:W-:Y:S05]  /*0af0*/  @!P1 BRA `(.L_x_18) ;  /* 0x0000000000209947 */ /* 0x000fea0003800000 */
[----:B------:R-:W2:Y:S04]  /*0b00*/  LDG.E.CONSTANT R11, desc[UR6][R8.64+-0x100] ;  /* 0xffff0006080b7981 */ /* 0x000ea8000c1e9900 */
[----:B------:R-:W3:Y:S04]  /*0b10*/  LDG.E.CONSTANT R13, desc[UR6][R8.64+-0x80] ;  /* 0xffff8006080d7981 */ /* 0x000ee8000c1e9900 */
[----:B------:R-:W4:Y:S04]  /*0b20*/  LDG.E.CONSTANT R17, desc[UR6][R8.64] ;  /* 0x0000000608117981 */ /* 0x000f28000c1e9900 */
[----:B------:R-:W5:Y:S04]  /*0b30*/  LDG.E.CONSTANT R19, desc[UR6][R8.64+0x80] ;  /* 0x0000800608137981 */ /* 0x000f68000c1e9900 */
[----:B--2---:R2:W-:Y:S04]  /*0b40*/  STG.E desc[UR6][R2.64+-0x100], R11 ;  /* 0xffff000b02007986 */ /* 0x0045e8000c101906 */
[----:B---3--:R2:W-:Y:S04]  /*0b50*/  STG.E desc[UR6][R2.64+-0x80], R13 ;  /* 0xffff800d02007986 */ /* 0x0085e8000c101906 */
[----:B----4-:R2:W-:Y:S04]  /*0b60*/  STG.E desc[UR6][R2.64], R17 ;  /* 0x0000001102007986 */ /* 0x0105e8000c101906 */
[----:B-----5:R2:W-:Y:S02]  /*0b70*/  STG.E desc[UR6][R2.64+0x80], R19 ;  /* 0x0000801302007986 */ /* 0x0205e4000c101906 */
.L_x_18:
[----:B------:R-:W-:Y:S05]  /*0b80*/  BSYNC.RECONVERGENT B0 ;  /* 0x0000000000007941 */ /* 0x000fea0003800200 */
.L_x_17:
[----:B------:R-:W-:Y:S05]  /*0b90*/  @!P2 BRA `(.L_x_26) ;  /* 0xfffffff40078a947 */ /* 0x000fea000383ffff */
[----:B------:R-:W-:Y:S05]  /*0ba0*/  EXIT ;  /* 0x000000000000794d */ /* 0x000fea0003800000 */
.L_x_27:
        /* <DEDUP_REMOVED lines=13> */
.L_x_31:


//--------------------- .nv.shared.reserved.0     --------------------------
	.section	.nv.shared.reserved.0,"aw",@nobits
	.weak		__nv_reservedSMEM_offset_0_alias
	.size		__nv_reservedSMEM_offset_0_alias, 0, 64
	.other		__nv_reservedSMEM_offset_0_alias,@"STO_CUDA_RESERVED_SHARED STV_DEFAULT"
__nv_reservedSMEM_offset_0_alias:
	.zero		0
	.zero		64


//--------------------- .nv.constant0._Z24index_select_rows_scalarIfEvPKT_PKjPS0_jjj --------------------------
	.section	.nv.constant0._Z24index_select_rows_scalarIfEvPKT_PKjPS0_jjj,"a",@progbits
	.sectionflags	@""
	.align	4
.nv.constant0._Z24index_select_rows_scalarIfEvPKT_PKjPS0_jjj:
	.zero		932


//--------------------- .nv.constant0._Z21index_select_rows_vecIfLi4EEvPKT_PKjPS0_jjj --------------------------
	.section	.nv.constant0._Z21index_select_rows_vecIfLi4EEvPKT_PKjPS0_jjj,"a",@progbits
	.sectionflags	@""
	.align	4
.nv.constant0._Z21index_select_rows_vecIfLi4EEvPKT_PKjPS0_jjj:
	.zero		932


//--------------------- .nv.constant0._Z24index_select_rows_scalarI6__halfEvPKT_PKjPS1_jjj --------------------------
	.section	.nv.constant0._Z24index_select_rows_scalarI6__halfEvPKT_PKjPS1_jjj,"a",@progbits
	.sectionflags	@""
	.align	4
.nv.constant0._Z24index_select_rows_scalarI6__halfEvPKT_PKjPS1_jjj:
	.zero		932


//--------------------- .nv.constant0._Z28index_select_rows_half2_warpILi4EEvPK6__halfPKjPS0_jjj --------------------------
	.section	.nv.constant0._Z28index_select_rows_half2_warpILi4EEvPK6__halfPKjPS0_jjj,"a",@progbits
	.sectionflags	@""
	.align	4
.nv.constant0._Z28index_select_rows_half2_warpILi4EEvPK6__halfPKjPS0_jjj:
	.zero		932


//--------------------- SYMBOLS --------------------------

	.type		.nv.reservedSmem.offset0,@object
	.size		.nv.reservedSmem.offset0,0x4
